	.headerflags	@"EF_CUDA_TEXMODE_UNIFIED EF_CUDA_64BIT_ADDRESS EF_CUDA_ACCELERATORS EF_CUDA_SM90 EF_CUDA_VIRTUAL_SM(EF_CUDA_SM90)"
	.elftype	@"ET_EXEC"


//--------------------- .nv.info                  --------------------------
	.section	.nv.info,"",@"SHT_CUDA_INFO"
	.align	4


	//----- nvinfo : EIATTR_REGCOUNT
	.align		4
        /*0000*/ 	.byte	0x04, 0x2f
        /*0002*/ 	.short	(.L_3 - .L_2)
	.align		4
.L_2:
        /*0004*/ 	.word	index@(triton_poi_fused_cat_40)
        /*0008*/ 	.word	0x00000046


	//----- nvinfo : EIATTR_MIN_STACK_SIZE
	.align		4
.L_3:
        /*000c*/ 	.byte	0x04, 0x12
        /*000e*/ 	.short	(.L_5 - .L_4)
	.align		4
.L_4:
        /*0010*/ 	.word	index@(triton_poi_fused_cat_40)
        /*0014*/ 	.word	0x00000000


	//----- nvinfo : EIATTR_FRAME_SIZE
	.align		4
.L_5:
        /*0018*/ 	.byte	0x04, 0x11
        /*001a*/ 	.short	(.L_7 - .L_6)
	.align		4
.L_6:
        /*001c*/ 	.word	index@(triton_poi_fused_cat_40)
        /*0020*/ 	.word	0x00000000


	//----- nvinfo : EIATTR_MIN_STACK_SIZE
	.align		4
.L_7:
        /*0024*/ 	.byte	0x04, 0x12
        /*0026*/ 	.short	(.L_9 - .L_8)
	.align		4
.L_8:
        /*0028*/ 	.word	index@(triton_poi_fused_cat_40)
        /*002c*/ 	.word	0x00000000
.L_9:


//--------------------- .nv.info.triton_poi_fused_cat_40 --------------------------
	.section	.nv.info.triton_poi_fused_cat_40,"",@"SHT_CUDA_INFO"
	.sectionflags	@""
	.align	4


	//----- nvinfo : EIATTR_CUDA_API_VERSION
	.align		4
        /*0000*/ 	.byte	0x04, 0x37
        /*0002*/ 	.short	(.L_11 - .L_10)
.L_10:
        /*0004*/ 	.word	0x0000007c


	//----- nvinfo : EIATTR_KPARAM_INFO
	.align		4
.L_11:
        /*0008*/ 	.byte	0x04, 0x17
        /*000a*/ 	.short	(.L_13 - .L_12)
.L_12:
        /*000c*/ 	.word	0x00000000
        /*0010*/ 	.short	0x0015
        /*0012*/ 	.short	0x00a8
        /*0014*/ 	.byte	0x00, 0xf0, 0x11, 0x00


	//----- nvinfo : EIATTR_KPARAM_INFO
	.align		4
.L_13:
        /*0018*/ 	.byte	0x04, 0x17
        /*001a*/ 	.short	(.L_15 - .L_14)
.L_14:
        /*001c*/ 	.word	0x00000000
        /*0020*/ 	.short	0x0014
        /*0022*/ 	.short	0x00a0
        /*0024*/ 	.byte	0x00, 0xf4, 0x21, 0x00


	//----- nvinfo : EIATTR_KPARAM_INFO
	.align		4
.L_15:
        /*0028*/ 	.byte	0x04, 0x17
        /*002a*/ 	.short	(.L_17 - .L_16)
.L_16:
        /*002c*/ 	.word	0x00000000
        /*0030*/ 	.short	0x0013
        /*0032*/ 	.short	0x0098
        /*0034*/ 	.byte	0x00, 0xf4, 0x21, 0x00


	//----- nvinfo : EIATTR_KPARAM_INFO
	.align		4
.L_17:
        /*0038*/ 	.byte	0x04, 0x17
        /*003a*/ 	.short	(.L_19 - .L_18)
.L_18:
        /*003c*/ 	.word	0x00000000
        /*0040*/ 	.short	0x0012
        /*0042*/ 	.short	0x0090
        /*0044*/ 	.byte	0x00, 0xf4, 0x21, 0x00


	//----- nvinfo : EIATTR_KPARAM_INFO
	.align		4
.L_19:
        /*0048*/ 	.byte	0x04, 0x17
        /*004a*/ 	.short	(.L_21 - .L_20)
.L_20:
        /*004c*/ 	.word	0x00000000
        /*0050*/ 	.short	0x0011
        /*0052*/ 	.short	0x0088
        /*0054*/ 	.byte	0x00, 0xf4, 0x21, 0x00


	//----- nvinfo : EIATTR_KPARAM_INFO
	.align		4
.L_21:
        /*0058*/ 	.byte	0x04, 0x17
        /*005a*/ 	.short	(.L_23 - .L_22)
.L_22:
        /*005c*/ 	.word	0x00000000
        /*0060*/ 	.short	0x0010
        /*0062*/ 	.short	0x0080
        /*0064*/ 	.byte	0x00, 0xf4, 0x21, 0x00


	//----- nvinfo : EIATTR_KPARAM_INFO
	.align		4
.L_23:
        /*0068*/ 	.byte	0x04, 0x17
        /*006a*/ 	.short	(.L_25 - .L_24)
.L_24:
        /*006c*/ 	.word	0x00000000
        /*0070*/ 	.short	0x000f
        /*0072*/ 	.short	0x0078
        /*0074*/ 	.byte	0x00, 0xf4, 0x21, 0x00


	//----- nvinfo : EIATTR_KPARAM_INFO
	.align		4
.L_25:
        /*0078*/ 	.byte	0x04, 0x17
        /*007a*/ 	.short	(.L_27 - .L_26)
.L_26:
        /*007c*/ 	.word	0x00000000
        /*0080*/ 	.short	0x000e
        /*0082*/ 	.short	0x0070
        /*0084*/ 	.byte	0x00, 0xf4, 0x21, 0x00


	//----- nvinfo : EIATTR_KPARAM_INFO
	.align		4
.L_27:
        /*0088*/ 	.byte	0x04, 0x17
        /*008a*/ 	.short	(.L_29 - .L_28)
.L_28:
        /*008c*/ 	.word	0x00000000
        /*0090*/ 	.short	0x000d
        /*0092*/ 	.short	0x0068
        /*0094*/ 	.byte	0x00, 0xf4, 0x21, 0x00


	//----- nvinfo : EIATTR_KPARAM_INFO
	.align		4
.L_29:
        /*0098*/ 	.byte	0x04, 0x17
        /*009a*/ 	.short	(.L_31 - .L_30)
.L_30:
        /*009c*/ 	.word	0x00000000
        /*00a0*/ 	.short	0x000c
        /*00a2*/ 	.short	0x0060
        /*00a4*/ 	.byte	0x00, 0xf4, 0x21, 0x00


	//----- nvinfo : EIATTR_KPARAM_INFO
	.align		4
.L_31:
        /*00a8*/ 	.byte	0x04, 0x17
        /*00aa*/ 	.short	(.L_33 - .L_32)
.L_32:
        /*00ac*/ 	.word	0x00000000
        /*00b0*/ 	.short	0x000b
        /*00b2*/ 	.short	0x0058
        /*00b4*/ 	.byte	0x00, 0xf4, 0x21, 0x00


	//----- nvinfo : EIATTR_KPARAM_INFO
	.align		4
.L_33:
        /*00b8*/ 	.byte	0x04, 0x17
        /*00ba*/ 	.short	(.L_35 - .L_34)
.L_34:
        /*00bc*/ 	.word	0x00000000
        /*00c0*/ 	.short	0x000a
        /*00c2*/ 	.short	0x0050
        /*00c4*/ 	.byte	0x00, 0xf4, 0x21, 0x00


	//----- nvinfo : EIATTR_KPARAM_INFO
	.align		4
.L_35:
        /*00c8*/ 	.byte	0x04, 0x17
        /*00ca*/ 	.short	(.L_37 - .L_36)
.L_36:
        /*00cc*/ 	.word	0x00000000
        /*00d0*/ 	.short	0x0009
        /*00d2*/ 	.short	0x0048
        /*00d4*/ 	.byte	0x00, 0xf4, 0x21, 0x00


	//----- nvinfo : EIATTR_KPARAM_INFO
	.align		4
.L_37:
        /*00d8*/ 	.byte	0x04, 0x17
        /*00da*/ 	.short	(.L_39 - .L_38)
.L_38:
        /*00dc*/ 	.word	0x00000000
        /*00e0*/ 	.short	0x0008
        /*00e2*/ 	.short	0x0040
        /*00e4*/ 	.byte	0x00, 0xf4, 0x21, 0x00


	//----- nvinfo : EIATTR_KPARAM_INFO
	.align		4
.L_39:
        /*00e8*/ 	.byte	0x04, 0x17
        /*00ea*/ 	.short	(.L_41 - .L_40)
.L_40:
        /*00ec*/ 	.word	0x00000000
        /*00f0*/ 	.short	0x0007
        /*00f2*/ 	.short	0x0038
        /*00f4*/ 	.byte	0x00, 0xf4, 0x21, 0x00


	//----- nvinfo : EIATTR_KPARAM_INFO
	.align		4
.L_41:
        /*00f8*/ 	.byte	0x04, 0x17
        /*00fa*/ 	.short	(.L_43 - .L_42)
.L_42:
        /*00fc*/ 	.word	0x00000000
        /*0100*/ 	.short	0x0006
        /*0102*/ 	.short	0x0030
        /*0104*/ 	.byte	0x00, 0xf4, 0x21, 0x00


	//----- nvinfo : EIATTR_KPARAM_INFO
	.align		4
.L_43:
        /*0108*/ 	.byte	0x04, 0x17
        /*010a*/ 	.short	(.L_45 - .L_44)
.L_44:
        /*010c*/ 	.word	0x00000000
        /*0110*/ 	.short	0x0005
        /*0112*/ 	.short	0x0028
        /*0114*/ 	.byte	0x00, 0xf4, 0x21, 0x00


	//----- nvinfo : EIATTR_KPARAM_INFO
	.align		4
.L_45:
        /*0118*/ 	.byte	0x04, 0x17
        /*011a*/ 	.short	(.L_47 - .L_46)
.L_46:
        /*011c*/ 	.word	0x00000000
        /*0120*/ 	.short	0x0004
        /*0122*/ 	.short	0x0020
        /*0124*/ 	.byte	0x00, 0xf4, 0x21, 0x00


	//----- nvinfo : EIATTR_KPARAM_INFO
	.align		4
.L_47:
        /*0128*/ 	.byte	0x04, 0x17
        /*012a*/ 	.short	(.L_49 - .L_48)
.L_48:
        /*012c*/ 	.word	0x00000000
        /*0130*/ 	.short	0x0003
        /*0132*/ 	.short	0x0018
        /*0134*/ 	.byte	0x00, 0xf4, 0x21, 0x00


	//----- nvinfo : EIATTR_KPARAM_INFO
	.align		4
.L_49:
        /*0138*/ 	.byte	0x04, 0x17
        /*013a*/ 	.short	(.L_51 - .L_50)
.L_50:
        /*013c*/ 	.word	0x00000000
        /*0140*/ 	.short	0x0002
        /*0142*/ 	.short	0x0010
        /*0144*/ 	.byte	0x00, 0xf4, 0x21, 0x00


	//----- nvinfo : EIATTR_KPARAM_INFO
	.align		4
.L_51:
        /*0148*/ 	.byte	0x04, 0x17
        /*014a*/ 	.short	(.L_53 - .L_52)
.L_52:
        /*014c*/ 	.word	0x00000000
        /*0150*/ 	.short	0x0001
        /*0152*/ 	.short	0x0008
        /*0154*/ 	.byte	0x00, 0xf4, 0x21, 0x00


	//----- nvinfo : EIATTR_KPARAM_INFO
	.align		4
.L_53:
        /*0158*/ 	.byte	0x04, 0x17
        /*015a*/ 	.short	(.L_55 - .L_54)
.L_54:
        /*015c*/ 	.word	0x00000000
        /*0160*/ 	.short	0x0000
        /*0162*/ 	.short	0x0000
        /*0164*/ 	.byte	0x00, 0xf4, 0x21, 0x00


	//----- nvinfo : EIATTR_SPARSE_MMA_MASK
	.align		4
.L_55:
        /*0168*/ 	.byte	0x03, 0x50
        /*016a*/ 	.short	0x0000


	//----- nvinfo : EIATTR_MAXREG_COUNT
	.align		4
        /*016c*/ 	.byte	0x03, 0x1b
        /*016e*/ 	.short	0x00ff


	//----- nvinfo : EIATTR_EXIT_INSTR_OFFSETS
	.align		4
        /*0170*/ 	.byte	0x04, 0x1c
        /*0172*/ 	.short	(.L_57 - .L_56)


	//   ....[0]....
.L_56:
        /*0174*/ 	.word	0x00003b40


	//----- nvinfo : EIATTR_REQNTID
	.align		4
.L_57:
        /*0178*/ 	.byte	0x04, 0x10
        /*017a*/ 	.short	(.L_59 - .L_58)
.L_58:
        /*017c*/ 	.word	0x00000080
        /*0180*/ 	.word	0x00000001
        /*0184*/ 	.word	0x00000001


	//----- nvinfo : EIATTR_CBANK_PARAM_SIZE
	.align		4
.L_59:
        /*0188*/ 	.byte	0x03, 0x19
        /*018a*/ 	.short	0x00ac


	//----- nvinfo : EIATTR_PARAM_CBANK
	.align		4
        /*018c*/ 	.byte	0x04, 0x0a
        /*018e*/ 	.short	(.L_61 - .L_60)
	.align		4
.L_60:
        /*0190*/ 	.word	index@(.nv.constant0.triton_poi_fused_cat_40)
        /*0194*/ 	.short	0x0210
        /*0196*/ 	.short	0x00ac


	//----- nvinfo : EIATTR_SW_WAR
	.align		4
.L_61:
        /*0198*/ 	.byte	0x04, 0x36
        /*019a*/ 	.short	(.L_63 - .L_62)
.L_62:
        /*019c*/ 	.word	0x00000008
.L_63:


//--------------------- .nv.callgraph             --------------------------
	.section	.nv.callgraph,"",@"SHT_CUDA_CALLGRAPH"
	.align	4
	.sectionentsize	8
	.align		4
        /*0000*/ 	.word	0x00000000
	.align		4
        /*0004*/ 	.word	0xffffffff
	.align		4
        /*0008*/ 	.word	0x00000000
	.align		4
        /*000c*/ 	.word	0xfffffffe
	.align		4
        /*0010*/ 	.word	0x00000000
	.align		4
        /*0014*/ 	.word	0xfffffffd
	.align		4
        /*0018*/ 	.word	0x00000000
	.align		4
        /*001c*/ 	.word	0xfffffffc


//--------------------- .nv.constant4             --------------------------
	.section	.nv.constant4,"a",@progbits
	.align	8
	.align		8
.nv.constant4:
        /*0000*/ 	.dword	_$_str
	.align		8
        /*0008*/ 	.dword	_$_str_$_2


//--------------------- .text.triton_poi_fused_cat_40 --------------------------
	.section	.text.triton_poi_fused_cat_40,"ax",@progbits
	.align	128
        .global         triton_poi_fused_cat_40
        .type           triton_poi_fused_cat_40,@function
        .size           triton_poi_fused_cat_40,(.L_x_1 - triton_poi_fused_cat_40)
        .other          triton_poi_fused_cat_40,@"STO_CUDA_ENTRY STV_DEFAULT"
triton_poi_fused_cat_40:
.text.triton_poi_fused_cat_40:
[----:B------:R-:W-:Y:S01]  /*0000*/  LDC R1, c[0x0][0x28] ;  /* 0x00000a00ff017b82 */ /* 0x000fe20000000800 */
[----:B------:R-:W1:Y:S01]  /*0010*/  S2R R0, SR_TID.X ;  /* 0x0000000000007919 */ /* 0x000e620000002100 */
[----:B------:R-:W-:Y:S01]  /*0020*/  ULDC.64 UR4, c[0x0][0x260] ;  /* 0x0000980000047ab9 */ /* 0x000fe20000000a00 */
[----:B------:R-:W-:Y:S02]  /*0030*/  CS2R R40, SRZ ;  /* 0x0000000000287805 */ /* 0x000fe4000001ff00 */
[----:B------:R-:W-:Y:S01]  /*0040*/  CS2R R42, SRZ ;  /* 0x00000000002a7805 */ /* 0x000fe2000001ff00 */
[----:B------:R-:W2:Y:S01]  /*0050*/  S2R R3, SR_CTAID.X ;  /* 0x0000000000037919 */ /* 0x000ea20000002500 */
[----:B------:R-:W-:Y:S02]  /*0060*/  CS2R R44, SRZ ;  /* 0x00000000002c7805 */ /* 0x000fe4000001ff00 */
[----:B------:R-:W-:Y:S02]  /*0070*/  CS2R R46, SRZ ;  /* 0x00000000002e7805 */ /* 0x000fe4000001ff00 */
[----:B------:R-:W-:-:S02]  /*0080*/  CS2R R48, SRZ ;  /* 0x0000000000307805 */ /* 0x000fc4000001ff00 */
[----:B------:R-:W-:Y:S01]  /*0090*/  CS2R R50, SRZ ;  /* 0x0000000000327805 */ /* 0x000fe2000001ff00 */
[----:B------:R-:W-:Y:S01]  /*00a0*/  ULDC.64 UR6, c[0x0][0x238] ;  /* 0x00008e0000067ab9 */ /* 0x000fe20000000a00 */
[----:B------:R-:W-:Y:S02]  /*00b0*/  CS2R R16, SRZ ;  /* 0x0000000000107805 */ /* 0x000fe4000001ff00 */
[----:B------:R-:W-:Y:S02]  /*00c0*/  CS2R R18, SRZ ;  /* 0x0000000000127805 */ /* 0x000fe4000001ff00 */
[----:B------:R-:W-:Y:S02]  /*00d0*/  CS2R R24, SRZ ;  /* 0x0000000000187805 */ /* 0x000fe4000001ff00 */
[----:B------:R-:W-:Y:S02]  /*00e0*/  CS2R R26, SRZ ;  /* 0x00000000001a7805 */ /* 0x000fe4000001ff00 */
[----:B------:R-:W-:-:S02]  /*00f0*/  CS2R R36, SRZ ;  /* 0x0000000000247805 */ /* 0x000fc4000001ff00 */
[----:B------:R-:W-:Y:S02]  /*0100*/  CS2R R38, SRZ ;  /* 0x0000000000267805 */ /* 0x000fe4000001ff00 */
[----:B------:R-:W-:Y:S02]  /*0110*/  CS2R R32, SRZ ;  /* 0x0000000000207805 */ /* 0x000fe4000001ff00 */
[----:B------:R-:W-:Y:S02]  /*0120*/  CS2R R34, SRZ ;  /* 0x0000000000227805 */ /* 0x000fe4000001ff00 */
[----:B------:R-:W-:Y:S02]  /*0130*/  CS2R R28, SRZ ;  /* 0x00000000001c7805 */ /* 0x000fe4000001ff00 */
[----:B------:R-:W-:Y:S01]  /*0140*/  CS2R R30, SRZ ;  /* 0x00000000001e7805 */ /* 0x000fe2000001ff00 */
[----:B------:R-:W3:Y:S08]  /*0150*/  LDC.64 R52, c[0x0][0x290] ;  /* 0x0000a400ff347b82 */ /* 0x000ef00000000a00 */
[----:B------:R-:W4:Y:S01]  /*0160*/  LDC.64 R60, c[0x0][0x210] ;  /* 0x00008400ff3c7b82 */ /* 0x000f220000000a00 */
[----:B-1----:R-:W-:Y:S01]  /*0170*/  IMAD.SHL.U32 R0, R0, 0x4, RZ ;  /* 0x0000000400007824 */ /* 0x002fe200078e00ff */
[----:B--2---:R-:W-:-:S06]  /*0180*/  SHF.R.S32.HI R5, RZ, 0x15, R3 ;  /* 0x00000015ff057819 */ /* 0x004fcc0000011403 */
[----:B------:R-:W1:Y:S01]  /*0190*/  LDC.64 R66, c[0x0][0x298] ;  /* 0x0000a600ff427b82 */ /* 0x000e620000000a00 */
[----:B------:R-:W-:Y:S02]  /*01a0*/  LOP3.LUT R0, R0, 0x1fc, RZ, 0xc0, !PT ;  /* 0x000001fc00007812 */ /* 0x000fe400078ec0ff */
[----:B------:R-:W-:-:S03]  /*01b0*/  SGXT R5, R5, 0x1 ;  /* 0x000000010505781a */ /* 0x000fc60000000200 */
[----:B------:R-:W-:-:S05]  /*01c0*/  IMAD R2, R3, 0x400, R0 ;  /* 0x0000040003027824 */ /* 0x000fca00078e0200 */
[----:B------:R-:W-:Y:S02]  /*01d0*/  LEA.HI R5, R5, R2, RZ, 0x9 ;  /* 0x0000000205057211 */ /* 0x000fe400078f48ff */
[----:B------:R-:W-:-:S03]  /*01e0*/  SHF.R.S32.HI R3, RZ, 0x1f, R2 ;  /* 0x0000001fff037819 */ /* 0x000fc60000011402 */
[----:B------:R-:W-:Y:S01]  /*01f0*/  VIADD R57, R5, 0x200 ;  /* 0x0000020005397836 */ /* 0x000fe20000000000 */
[----:B------:R-:W-:-:S04]  /*0200*/  LEA.HI R3, R3, R2, RZ, 0x9 ;  /* 0x0000000203037211 */ /* 0x000fc800078f48ff */
[----:B------:R-:W-:Y:S02]  /*0210*/  LOP3.LUT R5, R3, 0xfffffe00, RZ, 0xc0, !PT ;  /* 0xfffffe0003057812 */ /* 0x000fe400078ec0ff */
[----:B------:R-:W-:Y:S02]  /*0220*/  SHF.R.S32.HI R59, RZ, 0x9, R3 ;  /* 0x00000009ff3b7819 */ /* 0x000fe40000011403 */
[----:B------:R-:W-:Y:S01]  /*0230*/  SHF.R.S32.HI R57, RZ, 0x9, R57 ;  /* 0x00000009ff397819 */ /* 0x000fe20000011439 */
[----:B------:R-:W-:Y:S02]  /*0240*/  IMAD.IADD R0, R2, 0x1, -R5 ;  /* 0x0000000102007824 */ /* 0x000fe400078e0a05 */
[----:B------:R-:W-:Y:S01]  /*0250*/  IMAD.SHL.U32 R6, R59, 0x40, RZ ;  /* 0x000000403b067824 */ /* 0x000fe200078e00ff */
[----:B------:R-:W2:Y:S01]  /*0260*/  LDC.64 R4, c[0x0][0x268] ;  /* 0x00009a00ff047b82 */ /* 0x000ea20000000a00 */
[----:B------:R-:W-:Y:S01]  /*0270*/  IMAD.SHL.U32 R7, R57, 0x40, RZ ;  /* 0x0000004039077824 */ /* 0x000fe200078e00ff */
[----:B------:R-:W-:-:S02]  /*0280*/  SHF.R.S32.HI R3, RZ, 0x1f, R0 ;  /* 0x0000001fff037819 */ /* 0x000fc40000011400 */
[----:B------:R-:W-:Y:S02]  /*0290*/  IADD3 R11, P0, R0, R6, RZ ;  /* 0x00000006000b7210 */ /* 0x000fe40007f1e0ff */
[----:B------:R-:W-:Y:S02]  /*02a0*/  IADD3 R9, P1, R0, R7, RZ ;  /* 0x0000000700097210 */ /* 0x000fe40007f3e0ff */
[-C--:B------:R-:W-:Y:S02]  /*02b0*/  LEA.HI.X.SX32 R12, R6, R3.reuse, 0x1, P0 ;  /* 0x00000003060c7211 */ /* 0x080fe400000f0eff */
[----:B------:R-:W-:Y:S02]  /*02c0*/  LEA.HI.X.SX32 R10, R7, R3, 0x1, P1 ;  /* 0x00000003070a7211 */ /* 0x000fe400008f0eff */
[----:B------:R-:W-:Y:S02]  /*02d0*/  LEA R6, P1, R11, UR4, 0x2 ;  /* 0x000000040b067c11 */ /* 0x000fe4000f8210ff */
[----:B------:R-:W-:-:S02]  /*02e0*/  LEA R8, P2, R9, UR4, 0x2 ;  /* 0x0000000409087c11 */ /* 0x000fc4000f8410ff */
[----:B------:R-:W-:Y:S02]  /*02f0*/  LEA.HI.X R7, R11, UR5, R12, 0x2, P1 ;  /* 0x000000050b077c11 */ /* 0x000fe400088f140c */
[----:B------:R-:W-:Y:S02]  /*0300*/  LEA.HI.X R9, R9, UR5, R10, 0x2, P2 ;  /* 0x0000000509097c11 */ /* 0x000fe400090f140a */
[C---:B------:R-:W-:Y:S01]  /*0310*/  LOP3.LUT R13, R0.reuse, 0xffffffc0, RZ, 0xc0, !PT ;  /* 0xffffffc0000d7812 */ /* 0x040fe200078ec0ff */
[----:B------:R-:W5:Y:S01]  /*0320*/  LDC.64 R10, c[0x0][0x240] ;  /* 0x00009000ff0a7b82 */ /* 0x000f620000000a00 */
[C---:B------:R-:W-:Y:S01]  /*0330*/  VIADD R12, R0.reuse, 0xffffffd0 ;  /* 0xffffffd0000c7836 */ /* 0x040fe20000000000 */
[----:B------:R-:W-:Y:S01]  /*0340*/  ULDC.64 UR4, c[0x0][0x208] ;  /* 0x0000820000047ab9 */ /* 0x000fe20000000a00 */
[----:B------:R-:W-:Y:S01]  /*0350*/  ISETP.NE.AND P0, PT, R13, 0x100, PT ;  /* 0x000001000d00780c */ /* 0x000fe20003f05270 */
[----:B------:R-:W-:Y:S02]  /*0360*/  IMAD R13, R57, 0xd0, RZ ;  /* 0x000000d0390d7824 */ /* 0x000fe400078e02ff */
[----:B--2---:R-:W-:Y:S01]  /*0370*/  IMAD.WIDE R4, R0, 0x4, R4 ;  /* 0x0000000400047825 */ /* 0x004fe200078e0204 */
[----:B------:R-:W-:-:S02]  /*0380*/  ISETP.GE.U32.AND P3, PT, R12, 0xd0, PT ;  /* 0x000000d00c00780c */ /* 0x000fc40003f66070 */
[----:B------:R-:W-:-:S04]  /*0390*/  IADD3 R14, P1, R0, R13, RZ ;  /* 0x0000000d000e7210 */ /* 0x000fc80007f3e0ff */
[----:B------:R-:W-:-:S03]  /*03a0*/  LEA.HI.X.SX32 R13, R13, R3, 0x1, P1 ;  /* 0x000000030d0d7211 */ /* 0x000fc600008f0eff */
[----:B------:R2:W4:Y:S04]  /*03b0*/  @!P0 LDG.E.EL.128 R40, desc[UR4][R8.64+-0x400] ;  /* 0xfffc000408288981 */ /* 0x000528000c2e1d00 */
[----:B------:R-:W4:Y:S04]  /*03c0*/  @!P0 LDG.E.EL.128 R44, desc[UR4][R4.64+-0x400] ;  /* 0xfffc0004042c8981 */ /* 0x000f28000c2e1d00 */
[----:B------:R5:W4:Y:S01]  /*03d0*/  @!P0 LDG.E.EL.128 R48, desc[UR4][R4.64+-0x400] ;  /* 0xfffc000404308981 */ /* 0x000b22000c2e1d00 */
[----:B--2---:R-:W-:-:S03]  /*03e0*/  LEA R8, P1, R14, UR6, 0x2 ;  /* 0x000000060e087c11 */ /* 0x004fc6000f8210ff */
[----:B------:R2:W4:Y:S01]  /*03f0*/  @!P0 LDG.E.EL.128 R36, desc[UR4][R6.64+-0x400] ;  /* 0xfffc000406248981 */ /* 0x000522000c2e1d00 */
[----:B------:R-:W-:Y:S01]  /*0400*/  LEA.HI.X R9, R14, UR7, R13, 0x2, P1 ;  /* 0x000000070e097c11 */ /* 0x000fe200088f140d */
[----:B-----5:R-:W-:-:S04]  /*0410*/  IMAD.WIDE R4, R0, 0x4, R10 ;  /* 0x0000000400047825 */ /* 0x020fc800078e020a */
[----:B------:R5:W4:Y:S04]  /*0420*/  @!P3 LDG.E.EL.128 R24, desc[UR4][R8.64+-0xc0] ;  /* 0xffff40040818b981 */ /* 0x000b28000c2e1d00 */
[----:B------:R-:W4:Y:S01]  /*0430*/  @!P3 LDG.E.EL.128 R16, desc[UR4][R4.64+-0xc0] ;  /* 0xffff40040410b981 */ /* 0x000f22000c2e1d00 */
[----:B--2---:R-:W-:Y:S01]  /*0440*/  IMAD R6, R59, 0xd0, RZ ;  /* 0x000000d03b067824 */ /* 0x004fe200078e02ff */
[----:B------:R-:W-:Y:S02]  /*0450*/  CS2R R12, SRZ ;  /* 0x00000000000c7805 */ /* 0x000fe4000001ff00 */
[----:B------:R-:W-:Y:S01]  /*0460*/  CS2R R14, SRZ ;  /* 0x00000000000e7805 */ /* 0x000fe2000001ff00 */
[----:B------:R2:W4:Y:S01]  /*0470*/  @!P3 LDG.E.EL.128 R32, desc[UR4][R4.64+-0xc0] ;  /* 0xffff40040420b981 */ /* 0x000522000c2e1d00 */
[----:B------:R-:W-:-:S04]  /*0480*/  IADD3 R7, P1, R0, R6, RZ ;  /* 0x0000000600077210 */ /* 0x000fc80007f3e0ff */
[----:B------:R-:W-:Y:S02]  /*0490*/  LEA.HI.X.SX32 R10, R6, R3, 0x1, P1 ;  /* 0x00000003060a7211 */ /* 0x000fe400008f0eff */
[----:B------:R-:W-:-:S04]  /*04a0*/  LEA R6, P1, R7, UR6, 0x2 ;  /* 0x0000000607067c11 */ /* 0x000fc8000f8210ff */
[----:B------:R-:W-:Y:S01]  /*04b0*/  LEA.HI.X R7, R7, UR7, R10, 0x2, P1 ;  /* 0x0000000707077c11 */ /* 0x000fe200088f140a */
[----:B-----5:R-:W-:Y:S01]  /*04c0*/  IMAD R8, R57, 0xc0, RZ ;  /* 0x000000c039087824 */ /* 0x020fe200078e02ff */
[----:B------:R-:W-:Y:S01]  /*04d0*/  ISETP.GT.AND P2, PT, R0, 0x13f, PT ;  /* 0x0000013f0000780c */ /* 0x000fe20003f44270 */
[----:B------:R-:W-:Y:S02]  /*04e0*/  ULDC.64 UR6, c[0x0][0x288] ;  /* 0x0000a20000067ab9 */ /* 0x000fe40000000a00 */
[----:B------:R5:W4:Y:S01]  /*04f0*/  @!P3 LDG.E.EL.128 R12, desc[UR4][R6.64+-0xc0] ;  /* 0xffff4004060cb981 */ /* 0x000b22000c2e1d00 */
[----:B------:R-:W-:-:S04]  /*0500*/  IADD3 R9, P1, R0, R8, RZ ;  /* 0x0000000800097210 */ /* 0x000fc80007f3e0ff */
[----:B------:R-:W-:Y:S02]  /*0510*/  LEA.HI.X.SX32 R8, R8, R3, 0x1, P1 ;  /* 0x0000000308087211 */ /* 0x000fe400008f0eff */
[----:B------:R-:W-:-:S04]  /*0520*/  LEA R20, P1, R9, UR6, 0x2 ;  /* 0x0000000609147c11 */ /* 0x000fc8000f8210ff */
[----:B------:R-:W-:-:S05]  /*0530*/  LEA.HI.X R21, R9, UR7, R8, 0x2, P1 ;  /* 0x0000000709157c11 */ /* 0x000fca00088f1408 */
[----:B------:R1:W4:Y:S01]  /*0540*/  @P2 LDG.E.EL.128 R28, desc[UR4][R20.64+-0x500] ;  /* 0xfffb0004141c2981 */ /* 0x000322000c2e1d00 */
[----:B------:R-:W-:Y:S01]  /*0550*/  IMAD R8, R59, 0xc0, RZ ;  /* 0x000000c03b087824 */ /* 0x000fe200078e02ff */
[----:B0-2---:R-:W-:Y:S02]  /*0560*/  CS2R R4, SRZ ;  /* 0x0000000000047805 */ /* 0x005fe4000001ff00 */
[----:B-----5:R-:W-:Y:S02]  /*0570*/  CS2R R6, SRZ ;  /* 0x0000000000067805 */ /* 0x020fe4000001ff00 */
[----:B------:R-:W-:Y:S01]  /*0580*/  IADD3 R22, P1, R0, R8, RZ ;  /* 0x0000000800167210 */ /* 0x000fe20007f3e0ff */
[----:B---3--:R-:W-:-:S03]  /*0590*/  IMAD.WIDE R52, R0, 0x4, R52 ;  /* 0x0000000400347825 */ /* 0x008fc600078e0234 */
[----:B------:R-:W-:Y:S02]  /*05a0*/  LEA.HI.X.SX32 R3, R8, R3, 0x1, P1 ;  /* 0x0000000308037211 */ /* 0x000fe400008f0eff */
[C---:B------:R-:W-:Y:S01]  /*05b0*/  LEA R62, P1, R22.reuse, UR6, 0x2 ;  /* 0x00000006163e7c11 */ /* 0x040fe2000f8210ff */
[----:B------:R-:W2:Y:S01]  /*05c0*/  @P2 LDG.E.EL.128 R4, desc[UR4][R52.64+-0x500] ;  /* 0xfffb000434042981 */ /* 0x000ea2000c2e1d00 */
[----:B------:R-:W-:Y:S02]  /*05d0*/  CS2R R8, SRZ ;  /* 0x0000000000087805 */ /* 0x000fe4000001ff00 */
[----:B------:R-:W-:Y:S02]  /*05e0*/  CS2R R10, SRZ ;  /* 0x00000000000a7805 */ /* 0x000fe4000001ff00 */
[----:B------:R-:W-:Y:S02]  /*05f0*/  LEA.HI.X R63, R22, UR7, R3, 0x2, P1 ;  /* 0x00000007163f7c11 */ /* 0x000fe400088f1403 */
[----:B-1----:R-:W-:-:S02]  /*0600*/  CS2R R20, SRZ ;  /* 0x0000000000147805 */ /* 0x002fc4000001ff00 */
[----:B------:R-:W-:Y:S01]  /*0610*/  CS2R R22, SRZ ;  /* 0x0000000000167805 */ /* 0x000fe2000001ff00 */
[----:B------:R0:W3:Y:S05]  /*0620*/  @P2 LDG.E.EL.128 R8, desc[UR4][R52.64+-0x500] ;  /* 0xfffb000434082981 */ /* 0x0000ea000c2e1d00 */
[----:B------:R1:W5:Y:S01]  /*0630*/  @P2 LDG.E.EL.128 R20, desc[UR4][R62.64+-0x500] ;  /* 0xfffb00043e142981 */ /* 0x000362000c2e1d00 */
[----:B------:R-:W-:Y:S01]  /*0640*/  IMAD R65, R59, 0x30, R0 ;  /* 0x000000303b417824 */ /* 0x000fe200078e0200 */
[----:B------:R-:W-:-:S03]  /*0650*/  ISETP.GE.AND P1, PT, R0, 0x30, PT ;  /* 0x000000300000780c */ /* 0x000fc60003f26270 */
[----:B----4-:R-:W-:-:S04]  /*0660*/  IMAD.WIDE R64, R65, 0x4, R60 ;  /* 0x0000000441407825 */ /* 0x010fc800078e023c */
[----:B------:R-:W-:Y:S01]  /*0670*/  IMAD.WIDE R66, R0, 0x4, R66 ;  /* 0x0000000400427825 */ /* 0x000fe200078e0242 */
[----:B------:R-:W-:Y:S02]  /*0680*/  SEL R41, R41, RZ, !P0 ;  /* 0x000000ff29297207 */ /* 0x000fe40004000000 */
[----:B------:R-:W-:Y:S02]  /*0690*/  SEL R3, R43, RZ, !P0 ;  /* 0x000000ff2b037207 */ /* 0x000fe40004000000 */
[----:B------:R-:W-:Y:S02]  /*06a0*/  SEL R55, R46, RZ, !P0 ;  /* 0x000000ff2e377207 */ /* 0x000fe40004000000 */
[----:B------:R-:W-:Y:S02]  /*06b0*/  SEL R40, R40, RZ, !P0 ;  /* 0x000000ff28287207 */ /* 0x000fe40004000000 */
[----:B------:R-:W-:Y:S02]  /*06c0*/  SEL R46, R49, RZ, !P0 ;  /* 0x000000ff312e7207 */ /* 0x000fe40004000000 */
[----:B------:R-:W-:-:S02]  /*06d0*/  SEL R43, R48, RZ, !P0 ;  /* 0x000000ff302b7207 */ /* 0x000fc40004000000 */
[----:B------:R-:W-:Y:S01]  /*06e0*/  SEL R56, R47, RZ, !P0 ;  /* 0x000000ff2f387207 */ /* 0x000fe20004000000 */
[----:B0-----:R-:W-:Y:S02]  /*06f0*/  FADD R53, R41, -R46 ;  /* 0x8000002e29357221 */ /* 0x001fe40000000000 */
[----:B------:R-:W1:Y:S01]  /*0700*/  LDC.64 R46, c[0x0][0x218] ;  /* 0x00008600ff2e7b82 */ /* 0x000e620000000a00 */
[----:B------:R-:W-:Y:S01]  /*0710*/  FADD R54, R40, -R43 ;  /* 0x8000002b28367221 */ /* 0x000fe20000000000 */
[----:B------:R-:W-:Y:S02]  /*0720*/  SEL R26, R26, RZ, !P3 ;  /* 0x000000ff1a1a7207 */ /* 0x000fe40005800000 */
[----:B------:R-:W-:Y:S02]  /*0730*/  SEL R40, R19, RZ, !P3 ;  /* 0x000000ff13287207 */ /* 0x000fe40005800000 */
[----:B------:R-:W-:-:S05]  /*0740*/  SEL R19, R18, RZ, !P3 ;  /* 0x000000ff12137207 */ /* 0x000fca0005800000 */
[----:B------:R-:W-:Y:S02]  /*0750*/  FADD R59, R26, -R19 ;  /* 0x800000131a3b7221 */ /* 0x000fe40000000000 */
[----:B------:R-:W0:Y:S01]  /*0760*/  LDC.64 R18, c[0x0][0x220] ;  /* 0x00008800ff127b82 */ /* 0x000e220000000a00 */
[----:B------:R-:W-:Y:S02]  /*0770*/  SEL R52, R51, RZ, !P0 ;  /* 0x000000ff33347207 */ /* 0x000fe40004000000 */
[----:B------:R-:W-:Y:S02]  /*0780*/  SEL R42, R42, RZ, !P0 ;  /* 0x000000ff2a2a7207 */ /* 0x000fe40004000000 */
[----:B------:R-:W-:Y:S02]  /*0790*/  SEL R44, R44, RZ, !P0 ;  /* 0x000000ff2c2c7207 */ /* 0x000fe40004000000 */
[----:B------:R-:W-:Y:S02]  /*07a0*/  SEL R45, R45, RZ, !P0 ;  /* 0x000000ff2d2d7207 */ /* 0x000fe40004000000 */
[----:B------:R-:W-:-:S02]  /*07b0*/  SEL R51, R50, RZ, !P0 ;  /* 0x000000ff32337207 */ /* 0x000fc40004000000 */
[----:B------:R-:W-:Y:S02]  /*07c0*/  SEL R41, R36, RZ, !P0 ;  /* 0x000000ff24297207 */ /* 0x000fe40004000000 */
[----:B------:R-:W-:Y:S02]  /*07d0*/  SEL R58, R37, RZ, !P0 ;  /* 0x000000ff253a7207 */ /* 0x000fe40004000000 */
[----:B------:R-:W-:Y:S01]  /*07e0*/  SEL R27, R27, RZ, !P3 ;  /* 0x000000ff1b1b7207 */ /* 0x000fe20005800000 */
[----:B------:R-:W-:Y:S02]  /*07f0*/  IMAD R49, R57, 0x30, R0 ;  /* 0x0000003039317824 */ /* 0x000fe400078e0200 */
[----:B------:R-:W-:Y:S01]  /*0800*/  FADD R3, R3, -R52 ;  /* 0x8000003403037221 */ /* 0x000fe20000000000 */
[----:B------:R-:W-:Y:S01]  /*0810*/  FADD R52, R42, -R51 ;  /* 0x800000332a347221 */ /* 0x000fe20000000000 */
[----:B------:R-:W-:Y:S01]  /*0820*/  FADD R58, R58, -R45 ;  /* 0x8000002d3a3a7221 */ /* 0x000fe20000000000 */
[----:B------:R-:W-:Y:S01]  /*0830*/  FADD R57, R41, -R44 ;  /* 0x8000002c29397221 */ /* 0x000fe20000000000 */
[----:B------:R-:W-:Y:S01]  /*0840*/  FADD R27, R27, -R40 ;  /* 0x800000281b1b7221 */ /* 0x000fe20000000000 */
[----:B-1----:R-:W-:Y:S01]  /*0850*/  IMAD.WIDE R62, R0, 0x4, R46 ;  /* 0x00000004003e7825 */ /* 0x002fe200078e022e */
[----:B------:R-:W-:-:S02]  /*0860*/  CS2R R40, SRZ ;  /* 0x0000000000287805 */ /* 0x000fc4000001ff00 */
[----:B------:R-:W-:Y:S02]  /*0870*/  CS2R R42, SRZ ;  /* 0x00000000002a7805 */ /* 0x000fe4000001ff00 */
[----:B------:R-:W-:Y:S02]  /*0880*/  CS2R R44, SRZ ;  /* 0x00000000002c7805 */ /* 0x000fe4000001ff00 */
[----:B------:R-:W-:Y:S01]  /*0890*/  CS2R R46, SRZ ;  /* 0x00000000002e7805 */ /* 0x000fe2000001ff00 */
[----:B------:R-:W-:Y:S01]  /*08a0*/  IMAD.WIDE R48, R49, 0x4, R60 ;  /* 0x0000000431307825 */ /* 0x000fe200078e023c */
[----:B------:R-:W-:Y:S02]  /*08b0*/  SEL R34, R34, RZ, !P3 ;  /* 0x000000ff22227207 */ /* 0x000fe40005800000 */
[----:B------:R-:W-:Y:S01]  /*08c0*/  SEL R61, R14, RZ, !P3 ;  /* 0x000000ff0e3d7207 */ /* 0x000fe20005800000 */
[----:B------:R-:W4:Y:S01]  /*08d0*/  @!P1 LDG.E.EL.128 R40, desc[UR4][R62.64] ;  /* 0x000000043e289981 */ /* 0x000f22000c2e1d00 */
[----:B------:R-:W-:-:S03]  /*08e0*/  SEL R60, R17, RZ, !P3 ;  /* 0x000000ff113c7207 */ /* 0x000fc60005800000 */
[----:B------:R1:W4:Y:S01]  /*08f0*/  @!P1 LDG.E.EL.128 R44, desc[UR4][R62.64] ;  /* 0x000000043e2c9981 */ /* 0x000322000c2e1d00 */
[----:B------:R-:W-:Y:S01]  /*0900*/  FADD R61, R61, -R34 ;  /* 0x800000223d3d7221 */ /* 0x000fe20000000000 */
[----:B-1----:R-:W-:Y:S01]  /*0910*/  SEL R62, R35, RZ, !P3 ;  /* 0x000000ff233e7207 */ /* 0x002fe20005800000 */
[----:B0-----:R-:W-:Y:S01]  /*0920*/  IMAD.WIDE R34, R0, 0x4, R18 ;  /* 0x0000000400227825 */ /* 0x001fe200078e0212 */
[----:B------:R-:W-:Y:S02]  /*0930*/  SEL R63, R16, RZ, !P3 ;  /* 0x000000ff103f7207 */ /* 0x000fe40005800000 */
[----:B------:R-:W-:Y:S02]  /*0940*/  CS2R R16, SRZ ;  /* 0x0000000000107805 */ /* 0x000fe4000001ff00 */
[----:B------:R-:W-:-:S06]  /*0950*/  CS2R R18, SRZ ;  /* 0x0000000000127805 */ /* 0x000fcc000001ff00 */
[----:B------:R-:W4:Y:S01]  /*0960*/  @!P1 LDG.E.EL.128 R16, desc[UR4][R34.64] ;  /* 0x0000000422109981 */ /* 0x000f22000c2e1d00 */
[----:B------:R-:W-:Y:S02]  /*0970*/  SEL R39, R39, RZ, !P0 ;  /* 0x000000ff27277207 */ /* 0x000fe40004000000 */
[----:B------:R-:W-:Y:S02]  /*0980*/  SEL R38, R38, RZ, !P0 ;  /* 0x000000ff26267207 */ /* 0x000fe40004000000 */
[----:B------:R-:W-:Y:S01]  /*0990*/  CS2R R36, SRZ ;  /* 0x0000000000247805 */ /* 0x000fe2000001ff00 */
[----:B------:R-:W-:Y:S02]  /*09a0*/  FADD R56, R39, -R56 ;  /* 0x8000003827387221 */ /* 0x000fe40000000000 */
[----:B------:R-:W-:Y:S01]  /*09b0*/  FADD R55, R38, -R55 ;  /* 0x8000003726377221 */ /* 0x000fe20000000000 */
[----:B------:R-:W-:-:S06]  /*09c0*/  CS2R R38, SRZ ;  /* 0x0000000000267805 */ /* 0x000fcc000001ff00 */
[----:B------:R0:W4:Y:S01]  /*09d0*/  @!P1 LDG.E.EL.128 R36, desc[UR4][R48.64] ;  /* 0x0000000430249981 */ /* 0x000122000c2e1d00 */
[----:B------:R-:W-:Y:S02]  /*09e0*/  CS2R R50, SRZ ;  /* 0x0000000000327805 */ /* 0x000fe4000001ff00 */
[----:B------:R-:W-:Y:S02]  /*09f0*/  SEL R13, R13, RZ, !P3 ;  /* 0x000000ff0d0d7207 */ /* 0x000fe40005800000 */
[----:B0-----:R-:W-:Y:S02]  /*0a00*/  CS2R R48, SRZ ;  /* 0x0000000000307805 */ /* 0x001fe4000001ff00 */
[----:B------:R-:W-:-:S04]  /*0a10*/  SEL R25, R25, RZ, !P3 ;  /* 0x000000ff19197207 */ /* 0x000fc80005800000 */
[----:B------:R0:W4:Y:S01]  /*0a20*/  @!P1 LDG.E.EL.128 R48, desc[UR4][R64.64] ;  /* 0x0000000440309981 */ /* 0x000122000c2e1d00 */
[----:B------:R-:W-:Y:S02]  /*0a30*/  SEL R15, R15, RZ, !P3 ;  /* 0x000000ff0f0f7207 */ /* 0x000fe40005800000 */
[----:B------:R-:W-:Y:S02]  /*0a40*/  SEL R32, R32, RZ, !P3 ;  /* 0x000000ff20207207 */ /* 0x000fe40005800000 */
[----:B0-----:R-:W-:Y:S01]  /*0a50*/  SEL R64, R33, RZ, !P3 ;  /* 0x000000ff21407207 */ /* 0x001fe20005800000 */
[----:B------:R-:W-:-:S04]  /*0a60*/  FADD R60, R25, -R60 ;  /* 0x8000003c193c7221 */ /* 0x000fc80000000000 */
[----:B------:R-:W-:Y:S01]  /*0a70*/  FADD R64, R13, -R64 ;  /* 0x800000400d407221 */ /* 0x000fe20000000000 */
[----:B------:R-:W-:Y:S01]  /*0a80*/  SEL R13, R12, RZ, !P3 ;  /* 0x000000ff0c0d7207 */ /* 0x000fe20005800000 */
[----:B------:R-:W-:Y:S01]  /*0a90*/  FADD R62, R15, -R62 ;  /* 0x8000003e0f3e7221 */ /* 0x000fe20000000000 */
[----:B------:R-:W-:Y:S02]  /*0aa0*/  SEL R25, R30, RZ, P2 ;  /* 0x000000ff1e197207 */ /* 0x000fe40001000000 */
[----:B------:R-:W-:Y:S01]  /*0ab0*/  CS2R R14, SRZ ;  /* 0x00000000000e7805 */ /* 0x000fe2000001ff00 */
[----:B------:R-:W-:Y:S01]  /*0ac0*/  FADD R30, R13, -R32 ;  /* 0x800000200d1e7221 */ /* 0x000fe20000000000 */
[----:B------:R-:W-:-:S06]  /*0ad0*/  CS2R R12, SRZ ;  /* 0x00000000000c7805 */ /* 0x000fcc000001ff00 */
[----:B------:R0:W4:Y:S01]  /*0ae0*/  @!P1 LDG.E.EL.128 R12, desc[UR4][R34.64] ;  /* 0x00000004220c9981 */ /* 0x000122000c2e1d00 */
[----:B------:R-:W-:Y:S02]  /*0af0*/  SEL R24, R24, RZ, !P3 ;  /* 0x000000ff18187207 */ /* 0x000fe40005800000 */
[----:B--2---:R-:W-:Y:S02]  /*0b00*/  SEL R6, R6, RZ, P2 ;  /* 0x000000ff06067207 */ /* 0x004fe40001000000 */
[----:B------:R-:W-:Y:S01]  /*0b10*/  SEL R7, R7, RZ, P2 ;  /* 0x000000ff07077207 */ /* 0x000fe20001000000 */
[----:B------:R-:W-:Y:S01]  /*0b20*/  FADD R63, R24, -R63 ;  /* 0x8000003f183f7221 */ /* 0x000fe20000000000 */
[----:B------:R-:W-:Y:S01]  /*0b30*/  SEL R24, R31, RZ, P2 ;  /* 0x000000ff1f187207 */ /* 0x000fe20001000000 */
[----:B------:R-:W-:Y:S01]  /*0b40*/  FADD R25, R25, -R6 ;  /* 0x8000000619197221 */ /* 0x000fe20000000000 */
[----:B------:R-:W-:Y:S02]  /*0b50*/  SEL R29, R29, RZ, P2 ;  /* 0x000000ff1d1d7207 */ /* 0x000fe40001000000 */
[----:B------:R-:W-:Y:S01]  /*0b60*/  SEL R6, R5, RZ, P2 ;  /* 0x000000ff05067207 */ /* 0x000fe20001000000 */
[----:B------:R-:W-:Y:S01]  /*0b70*/  FADD R24, R24, -R7 ;  /* 0x8000000718187221 */ /* 0x000fe20000000000 */
[----:B------:R-:W-:-:S02]  /*0b80*/  SEL R7, R4, RZ, P2 ;  /* 0x000000ff04077207 */ /* 0x000fc40001000000 */
[----:B------:R-:W-:Y:S02]  /*0b90*/  SEL R26, R28, RZ, P2 ;  /* 0x000000ff1c1a7207 */ /* 0x000fe40001000000 */
[----:B---3--:R-:W-:Y:S02]  /*0ba0*/  SEL R5, R10, RZ, P2 ;  /* 0x000000ff0a057207 */ /* 0x008fe40001000000 */
[----:B-----5:R-:W-:Y:S01]  /*0bb0*/  SEL R4, R22, RZ, P2 ;  /* 0x000000ff16047207 */ /* 0x020fe20001000000 */
[----:B------:R-:W-:Y:S01]  /*0bc0*/  FADD R22, R29, -R6 ;  /* 0x800000061d167221 */ /* 0x000fe20000000000 */
[----:B------:R-:W-:Y:S01]  /*0bd0*/  FADD R26, R26, -R7 ;  /* 0x800000071a1a7221 */ /* 0x000fe20000000000 */
[----:B------:R-:W-:Y:S02]  /*0be0*/  CS2R R6, SRZ ;  /* 0x0000000000067805 */ /* 0x000fe4000001ff00 */
[----:B------:R-:W-:Y:S01]  /*0bf0*/  FADD R29, R4, -R5 ;  /* 0x80000005041d7221 */ /* 0x000fe20000000000 */
[----:B------:R-:W-:-:S06]  /*0c00*/  CS2R R4, SRZ ;  /* 0x0000000000047805 */ /* 0x000fcc000001ff00 */
[----:B------:R-:W2:Y:S01]  /*0c10*/  @P2 LDG.E.EL.128 R4, desc[UR4][R66.64+-0x500] ;  /* 0xfffb000442042981 */ /* 0x000ea2000c2e1d00 */
[----:B------:R-:W-:Y:S02]  /*0c20*/  SEL R8, R8, RZ, P2 ;  /* 0x000000ff08087207 */ /* 0x000fe40001000000 */
[----:B------:R-:W-:-:S05]  /*0c30*/  SEL R65, R20, RZ, P2 ;  /* 0x000000ff14417207 */ /* 0x000fca0001000000 */
[----:B------:R-:W-:Y:S01]  /*0c40*/  FADD R65, R65, -R8 ;  /* 0x8000000841417221 */ /* 0x000fe20000000000 */
[----:B------:R-:W-:Y:S02]  /*0c50*/  SEL R28, R11, RZ, P2 ;  /* 0x000000ff0b1c7207 */ /* 0x000fe40001000000 */
[----:B------:R-:W-:Y:S02]  /*0c60*/  SEL R9, R9, RZ, P2 ;  /* 0x000000ff09097207 */ /* 0x000fe40001000000 */
[----:B------:R-:W-:-:S05]  /*0c70*/  SEL R10, R21, RZ, P2 ;  /* 0x000000ff150a7207 */ /* 0x000fca0001000000 */
[----:B------:R-:W-:Y:S01]  /*0c80*/  FADD R31, R10, -R9 ;  /* 0x800000090a1f7221 */ /* 0x000fe20000000000 */
[----:B------:R-:W-:-:S05]  /*0c90*/  SEL R23, R23, RZ, P2 ;  /* 0x000000ff17177207 */ /* 0x000fca0001000000 */
[----:B------:R-:W-:Y:S01]  /*0ca0*/  FADD R28, R23, -R28 ;  /* 0x8000001c171c7221 */ /* 0x000fe20000000000 */
[----:B----4-:R-:W-:-:S05]  /*0cb0*/  SEL R16, R16, RZ, !P1 ;  /* 0x000000ff10107207 */ /* 0x010fca0004800000 */
[----:B------:R-:W-:Y:S01]  /*0cc0*/  FADD R8, R16, 9.9999997473787516356e-06 ;  /* 0x3727c5ac10087421 */ /* 0x000fe20000000000 */
[----:B------:R-:W-:-:S05]  /*0cd0*/  SEL R16, R17, RZ, !P1 ;  /* 0x000000ff11107207 */ /* 0x000fca0004800000 */
[----:B------:R-:W1:Y:S01]  /*0ce0*/  MUFU.SQRT R8, R8 ;  /* 0x0000000800087308 */ /* 0x000e620000002000 */
[----:B------:R-:W-:Y:S01]  /*0cf0*/  FADD R16, R16, 9.9999997473787516356e-06 ;  /* 0x3727c5ac10107421 */ /* 0x000fe20000000000 */
[----:B------:R-:W-:-:S06]  /*0d00*/  SEL R11, R18, RZ, !P1 ;  /* 0x000000ff120b7207 */ /* 0x000fcc0004800000 */
[----:B------:R-:W3:Y:S01]  /*0d10*/  MUFU.SQRT R16, R16 ;  /* 0x0000001000107308 */ /* 0x000ee20000002000 */
[----:B------:R-:W-:Y:S01]  /*0d20*/  FADD R11, R11, 9.9999997473787516356e-06 ;  /* 0x3727c5ac0b0b7421 */ /* 0x000fe20000000000 */
[----:B0-----:R-:W-:Y:S02]  /*0d30*/  SEL R34, R45, RZ, !P1 ;  /* 0x000000ff2d227207 */ /* 0x001fe40004800000 */
[----:B------:R-:W-:Y:S02]  /*0d40*/  SEL R37, R37, RZ, !P1 ;  /* 0x000000ff25257207 */ /* 0x000fe40004800000 */
[C---:B-1----:R-:W-:Y:S02]  /*0d50*/  FSETP.GT.AND P5, PT, R8.reuse, 8.50705917302346158658e+37, PT ;  /* 0x7e8000000800780b */ /* 0x042fe40003fa4000 */
[----:B------:R-:W0:Y:S01]  /*0d60*/  MUFU.SQRT R11, R11 ;  /* 0x0000000b000b7308 */ /* 0x000e220000002000 */
[----:B------:R-:W-:Y:S02]  /*0d70*/  FSETP.GEU.AND P4, PT, R8, 1.175494350822287508e-38, PT ;  /* 0x008000000800780b */ /* 0x000fe40003f8e000 */
[----:B------:R-:W-:Y:S01]  /*0d80*/  SEL R18, R19, RZ, !P1 ;  /* 0x000000ff13127207 */ /* 0x000fe20004800000 */
[----:B------:R-:W-:Y:S01]  /*0d90*/  FADD R34, R37, -R34 ;  /* 0x8000002225227221 */ /* 0x000fe20000000000 */
[----:B------:R-:W-:Y:S01]  /*0da0*/  IMAD.MOV.U32 R37, RZ, RZ, 0x3e800000 ;  /* 0x3e800000ff257424 */ /* 0x000fe200078e00ff */
[----:B---3--:R-:W-:-:S02]  /*0db0*/  FSETP.GT.AND P6, PT, R16, 8.50705917302346158658e+37, PT ;  /* 0x7e8000001000780b */ /* 0x008fc40003fc4000 */
[----:B------:R-:W-:Y:S02]  /*0dc0*/  FADD R18, R18, 9.9999997473787516356e-06 ;  /* 0x3727c5ac12127421 */ /* 0x000fe40000000000 */
[----:B------:R-:W-:Y:S01]  /*0dd0*/  FSEL R10, R37, 1, P5 ;  /* 0x3f800000250a7808 */ /* 0x000fe20002800000 */
[----:B------:R-:W-:-:S03]  /*0de0*/  @P5 FMUL R8, R8, 0.25 ;  /* 0x3e80000008085820 */ /* 0x000fc60000400000 */
[----:B------:R-:W1:Y:S01]  /*0df0*/  MUFU.SQRT R18, R18 ;  /* 0x0000001200127308 */ /* 0x000e620000002000 */
[----:B0-----:R-:W-:Y:S01]  /*0e00*/  FSETP.GT.AND P5, PT, R11, 8.50705917302346158658e+37, PT ;  /* 0x7e8000000b00780b */ /* 0x001fe20003fa4000 */
[----:B------:R-:W-:Y:S01]  /*0e10*/  @!P4 FMUL R8, R8, 16777216 ;  /* 0x4b8000000808c820 */ /* 0x000fe20000400000 */
[----:B------:R-:W-:Y:S01]  /*0e20*/  @!P4 FMUL R10, R10, 16777216 ;  /* 0x4b8000000a0ac820 */ /* 0x000fe20000400000 */
[C---:B------:R-:W-:Y:S01]  /*0e30*/  FSETP.GEU.AND P4, PT, R16.reuse, 1.175494350822287508e-38, PT ;  /* 0x008000001000780b */ /* 0x040fe20003f8e000 */
[----:B------:R-:W-:Y:S01]  /*0e40*/  @P6 FMUL R16, R16, 0.25 ;  /* 0x3e80000010106820 */ /* 0x000fe20000400000 */
[----:B------:R-:W-:Y:S02]  /*0e50*/  FSEL R9, R37, 1, P6 ;  /* 0x3f80000025097808 */ /* 0x000fe40003000000 */
[----:B------:R-:W-:Y:S02]  /*0e60*/  FSETP.GEU.AND P6, PT, R11, 1.175494350822287508e-38, PT ;  /* 0x008000000b00780b */ /* 0x000fe40003fce000 */
[----:B------:R-:W-:-:S04]  /*0e70*/  FSEL R19, R37, 1, P5 ;  /* 0x3f80000025137808 */ /* 0x000fc80002800000 */
[----:B------:R-:W-:Y:S01]  /*0e80*/  @P5 FMUL R11, R11, 0.25 ;  /* 0x3e8000000b0b5820 */ /* 0x000fe20000400000 */
[----:B-1----:R-:W-:Y:S02]  /*0e90*/  FSETP.GT.AND P5, PT, R18, 8.50705917302346158658e+37, PT ;  /* 0x7e8000001200780b */ /* 0x002fe40003fa4000 */
[----:B------:R-:W-:Y:S02]  /*0ea0*/  SEL R12, R12, RZ, !P1 ;  /* 0x000000ff0c0c7207 */ /* 0x000fe40004800000 */
[----:B------:R-:W-:Y:S02]  /*0eb0*/  SEL R32, R40, RZ, !P1 ;  /* 0x000000ff28207207 */ /* 0x000fe40004800000 */
[----:B------:R-:W-:Y:S01]  /*0ec0*/  @!P6 FMUL R11, R11, 16777216 ;  /* 0x4b8000000b0be820 */ /* 0x000fe20000400000 */
[----:B------:R-:W-:Y:S01]  /*0ed0*/  @!P6 FMUL R19, R19, 16777216 ;  /* 0x4b8000001313e820 */ /* 0x000fe20000400000 */
[----:B------:R-:W-:Y:S02]  /*0ee0*/  SEL R23, R41, RZ, !P1 ;  /* 0x000000ff29177207 */ /* 0x000fe40004800000 */
[----:B------:R-:W-:-:S02]  /*0ef0*/  SEL R20, R49, RZ, !P1 ;  /* 0x000000ff31147207 */ /* 0x000fc40004800000 */
[----:B------:R-:W-:Y:S02]  /*0f00*/  FSETP.GEU.AND P6, PT, R18, 1.175494350822287508e-38, PT ;  /* 0x008000001200780b */ /* 0x000fe40003fce000 */
[----:B------:R-:W-:Y:S01]  /*0f10*/  SEL R17, R48, RZ, !P1 ;  /* 0x000000ff30117207 */ /* 0x000fe20004800000 */
[----:B------:R-:W-:Y:S01]  /*0f20*/  FADD R12, R12, 9.9999997473787516356e-06 ;  /* 0x3727c5ac0c0c7421 */ /* 0x000fe20000000000 */
[----:B------:R-:W-:Y:S01]  /*0f30*/  FADD R23, R20, -R23 ;  /* 0x8000001714177221 */ /* 0x000fe20000000000 */
[----:B------:R-:W-:Y:S01]  /*0f40*/  @!P4 FMUL R16, R16, 16777216 ;  /* 0x4b8000001010c820 */ /* 0x000fe20000400000 */
[----:B------:R-:W-:Y:S01]  /*0f50*/  SEL R20, R50, RZ, !P1 ;  /* 0x000000ff32147207 */ /* 0x000fe20004800000 */
[----:B------:R-:W-:Y:S01]  /*0f60*/  FADD R32, R17, -R32 ;  /* 0x8000002011207221 */ /* 0x000fe20000000000 */
[----:B------:R-:W-:Y:S01]  /*0f70*/  SEL R17, R42, RZ, !P1 ;  /* 0x000000ff2a117207 */ /* 0x000fe20004800000 */
[----:B------:R-:W0:Y:S01]  /*0f80*/  MUFU.SQRT R41, R12 ;  /* 0x0000000c00297308 */ /* 0x000e220000002000 */
[----:B------:R-:W-:Y:S01]  /*0f90*/  SEL R13, R13, RZ, !P1 ;  /* 0x000000ff0d0d7207 */ /* 0x000fe20004800000 */
[----:B------:R-:W-:Y:S01]  /*0fa0*/  @P5 FMUL R18, R18, 0.25 ;  /* 0x3e80000012125820 */ /* 0x000fe20000400000 */
[----:B------:R-:W-:Y:S01]  /*0fb0*/  SEL R21, R38, RZ, !P1 ;  /* 0x000000ff26157207 */ /* 0x000fe20004800000 */
[----:B------:R-:W-:Y:S01]  /*0fc0*/  FADD R20, R20, -R17 ;  /* 0x8000001114147221 */ /* 0x000fe20000000000 */
[----:B------:R-:W-:Y:S01]  /*0fd0*/  SEL R35, R44, RZ, !P1 ;  /* 0x000000ff2c237207 */ /* 0x000fe20004800000 */
[----:B------:R-:W-:Y:S01]  /*0fe0*/  FADD R13, R13, 9.9999997473787516356e-06 ;  /* 0x3727c5ac0d0d7421 */ /* 0x000fe20000000000 */
[----:B------:R-:W-:Y:S01]  /*0ff0*/  SEL R36, R36, RZ, !P1 ;  /* 0x000000ff24247207 */ /* 0x000fe20004800000 */
[----:B------:R1:W-:Y:S01]  /*1000*/  MUFU.RCP R38, R16 ;  /* 0x0000001000267308 */ /* 0x0003e20000001000 */
[----:B------:R-:W-:Y:S01]  /*1010*/  @!P6 FMUL R18, R18, 16777216 ;  /* 0x4b8000001212e820 */ /* 0x000fe20000400000 */
[----:B------:R-:W-:-:S02]  /*1020*/  SEL R14, R14, RZ, !P1 ;  /* 0x000000ff0e0e7207 */ /* 0x000fc40004800000 */
[----:B------:R-:W-:Y:S01]  /*1030*/  FADD R35, R36, -R35 ;  /* 0x8000002324237221 */ /* 0x000fe20000000000 */
[----:B-1----:R-:W1:Y:S03]  /*1040*/  LDC.64 R16, c[0x0][0x248] ;  /* 0x00009200ff107b82 */ /* 0x002e660000000a00 */
[----:B------:R-:W3:Y:S01]  /*1050*/  MUFU.SQRT R42, R13 ;  /* 0x0000000d002a7308 */ /* 0x000ee20000002000 */
[----:B------:R-:W-:Y:S01]  /*1060*/  SEL R36, R39, RZ, !P1 ;  /* 0x000000ff27247207 */ /* 0x000fe20004800000 */
[----:B------:R-:W-:Y:S01]  /*1070*/  FADD R14, R14, 9.9999997473787516356e-06 ;  /* 0x3727c5ac0e0e7421 */ /* 0x000fe20000000000 */
[----:B------:R-:W-:Y:S01]  /*1080*/  @!P4 FMUL R9, R9, 16777216 ;  /* 0x4b8000000909c820 */ /* 0x000fe20000400000 */
[----:B0-----:R-:W-:-:S04]  /*1090*/  FSETP.GT.AND P4, PT, R41, 8.50705917302346158658e+37, PT ;  /* 0x7e8000002900780b */ /* 0x001fc80003f84000 */
[----:B------:R-:W0:Y:S08]  /*10a0*/  MUFU.RCP R39, R8 ;  /* 0x0000000800277308 */ /* 0x000e300000001000 */
[----:B------:R4:W5:Y:S08]  /*10b0*/  MUFU.RCP R8, R11 ;  /* 0x0000000b00087308 */ /* 0x0009700000001000 */
[----:B------:R-:W0:Y:S01]  /*10c0*/  MUFU.RCP R18, R18 ;  /* 0x0000001200127308 */ /* 0x000e220000001000 */
[----:B----4-:R-:W-:-:S02]  /*10d0*/  FSEL R11, R37, 1, P5 ;  /* 0x3f800000250b7808 */ /* 0x010fc40002800000 */
[----:B------:R-:W-:Y:S02]  /*10e0*/  FSETP.GEU.AND P5, PT, R41, 1.175494350822287508e-38, PT ;  /* 0x008000002900780b */ /* 0x000fe40003fae000 */
[----:B------:R-:W-:-:S03]  /*10f0*/  SEL R40, R43, RZ, !P1 ;  /* 0x000000ff2b287207 */ /* 0x000fc60004800000 */
[----:B------:R-:W4:Y:S01]  /*1100*/  MUFU.SQRT R14, R14 ;  /* 0x0000000e000e7308 */ /* 0x000f220000002000 */
[----:B------:R-:W-:Y:S01]  /*1110*/  SEL R33, R51, RZ, !P1 ;  /* 0x000000ff33217207 */ /* 0x000fe20004800000 */
[----:B------:R-:W-:Y:S01]  /*1120*/  @!P6 FMUL R11, R11, 16777216 ;  /* 0x4b8000000b0be820 */ /* 0x000fe20000400000 */
[----:B------:R-:W-:Y:S02]  /*1130*/  SEL R15, R15, RZ, !P1 ;  /* 0x000000ff0f0f7207 */ /* 0x000fe40004800000 */
[----:B---3--:R-:W-:Y:S01]  /*1140*/  FSETP.GT.AND P6, PT, R42, 8.50705917302346158658e+37, PT ;  /* 0x7e8000002a00780b */ /* 0x008fe20003fc4000 */
[----:B------:R-:W-:Y:S01]  /*1150*/  FADD R33, R33, -R40 ;  /* 0x8000002821217221 */ /* 0x000fe20000000000 */
[----:B0-----:R-:W-:Y:S01]  /*1160*/  FMUL R39, R39, R10 ;  /* 0x0000000a27277220 */ /* 0x001fe20000400000 */
[----:B------:R-:W-:Y:S01]  /*1170*/  FADD R44, R15, 9.9999997473787516356e-06 ;  /* 0x3727c5ac0f2c7421 */ /* 0x000fe20000000000 */
[----:B-----5:R-:W-:Y:S01]  /*1180*/  FMUL R19, R8, R19 ;  /* 0x0000001308137220 */ /* 0x020fe20000400000 */
[----:B------:R-:W-:Y:S01]  /*1190*/  FMUL R38, R38, R9 ;  /* 0x0000000926267220 */ /* 0x000fe20000400000 */
[----:B------:R-:W-:Y:S01]  /*11a0*/  FMUL R18, R18, R11 ;  /* 0x0000000b12127220 */ /* 0x000fe20000400000 */
[----:B------:R-:W-:-:S02]  /*11b0*/  FSEL R40, R37, 1, P4 ;  /* 0x3f80000025287808 */ /* 0x000fc40002000000 */
[----:B------:R-:W-:Y:S02]  /*11c0*/  CS2R R8, SRZ ;  /* 0x0000000000087805 */ /* 0x000fe4000001ff00 */
[----:B------:R-:W-:Y:S01]  /*11d0*/  CS2R R10, SRZ ;  /* 0x00000000000a7805 */ /* 0x000fe2000001ff00 */
[----:B------:R-:W-:Y:S01]  /*11e0*/  @P4 FMUL R41, R41, 0.25 ;  /* 0x3e80000029294820 */ /* 0x000fe20000400000 */
[----:B-1----:R-:W-:Y:S01]  /*11f0*/  IMAD.WIDE R12, R0, 0x4, R16 ;  /* 0x00000004000c7825 */ /* 0x002fe200078e0210 */
[----:B------:R-:W0:Y:S03]  /*1200*/  MUFU.SQRT R44, R44 ;  /* 0x0000002c002c7308 */ /* 0x000e260000002000 */
[----:B------:R-:W-:Y:S01]  /*1210*/  @!P5 FMUL R40, R40, 16777216 ;  /* 0x4b8000002828d820 */ /* 0x000fe20000400000 */
[----:B------:R-:W-:Y:S01]  /*1220*/  @!P5 FMUL R41, R41, 16777216 ;  /* 0x4b8000002929d820 */ /* 0x000fe20000400000 */
[----:B----4-:R-:W-:Y:S01]  /*1230*/  FSETP.GT.AND P5, PT, R14, 8.50705917302346158658e+37, PT ;  /* 0x7e8000000e00780b */ /* 0x010fe20003fa4000 */
[----:B------:R-:W3:Y:S01]  /*1240*/  @!P3 LDG.E.EL.128 R8, desc[UR4][R12.64+-0xc0] ;  /* 0xffff40040c08b981 */ /* 0x000ee2000c2e1d00 */
[C---:B------:R-:W-:Y:S01]  /*1250*/  FSETP.GEU.AND P4, PT, R42.reuse, 1.175494350822287508e-38, PT ;  /* 0x008000002a00780b */ /* 0x040fe20003f8e000 */
[----:B------:R-:W-:Y:S01]  /*1260*/  @P6 FMUL R42, R42, 0.25 ;  /* 0x3e8000002a2a6820 */ /* 0x000fe20000400000 */
[----:B------:R-:W-:-:S02]  /*1270*/  FSEL R15, R37, 1, P6 ;  /* 0x3f800000250f7808 */ /* 0x000fc40003000000 */
[----:B------:R-:W-:Y:S02]  /*1280*/  FSETP.GEU.AND P6, PT, R14, 1.175494350822287508e-38, PT ;  /* 0x008000000e00780b */ /* 0x000fe40003fce000 */
[----:B------:R-:W-:-:S05]  /*1290*/  FSEL R43, R37, 1, P5 ;  /* 0x3f800000252b7808 */ /* 0x000fca0002800000 */
[----:B------:R-:W-:Y:S01]  /*12a0*/  @P5 FMUL R14, R14, 0.25 ;  /* 0x3e8000000e0e5820 */ /* 0x000fe20000400000 */
[----:B0-----:R-:W-:-:S05]  /*12b0*/  FSETP.GT.AND P5, PT, R44, 8.50705917302346158658e+37, PT ;  /* 0x7e8000002c00780b */ /* 0x001fca0003fa4000 */
[----:B------:R-:W-:Y:S01]  /*12c0*/  @!P6 FMUL R14, R14, 16777216 ;  /* 0x4b8000000e0ee820 */ /* 0x000fe20000400000 */
[----:B------:R-:W-:Y:S01]  /*12d0*/  @!P6 FMUL R43, R43, 16777216 ;  /* 0x4b8000002b2be820 */ /* 0x000fe20000400000 */
[----:B------:R-:W-:-:S04]  /*12e0*/  FSETP.GEU.AND P6, PT, R44, 1.175494350822287508e-38, PT ;  /* 0x008000002c00780b */ /* 0x000fc80003fce000 */
[----:B------:R-:W0:Y:S02]  /*12f0*/  MUFU.RCP R14, R14 ;  /* 0x0000000e000e7308 */ /* 0x000e240000001000 */
[----:B------:R-:W-:Y:S01]  /*1300*/  @P5 FMUL R44, R44, 0.25 ;  /* 0x3e8000002c2c5820 */ /* 0x000fe20000400000 */
[----:B------:R-:W-:Y:S01]  /*1310*/  FMUL R20, R19, R20 ;  /* 0x0000001413147220 */ /* 0x000fe20000400000 */
[----:B------:R-:W-:Y:S01]  /*1320*/  FMUL R33, R18, R33 ;  /* 0x0000002112217220 */ /* 0x000fe20000400000 */
[----:B------:R-:W-:Y:S02]  /*1330*/  CS2R R16, SRZ ;  /* 0x0000000000107805 */ /* 0x000fe4000001ff00 */
[----:B------:R-:W-:Y:S02]  /*1340*/  CS2R R18, SRZ ;  /* 0x0000000000127805 */ /* 0x000fe4000001ff00 */
[----:B------:R-:W-:Y:S01]  /*1350*/  @!P6 FMUL R44, R44, 16777216 ;  /* 0x4b8000002c2ce820 */ /* 0x000fe20000400000 */
[----:B--2---:R-:W-:-:S03]  /*1360*/  SEL R4, R4, RZ, P2 ;  /* 0x000000ff04047207 */ /* 0x004fc60001000000 */
[----:B------:R0:W2:Y:S02]  /*1370*/  @!P3 LDG.E.EL.128 R16, desc[UR4][R12.64+-0xc0] ;  /* 0xffff40040c10b981 */ /* 0x0000a4000c2e1d00 */
[----:B------:R-:W1:Y:S01]  /*1380*/  MUFU.RCP R44, R44 ;  /* 0x0000002c002c7308 */ /* 0x000e620000001000 */
[----:B------:R-:W-:Y:S01]  /*1390*/  FADD R4, R4, 9.9999997473787516356e-06 ;  /* 0x3727c5ac04047421 */ /* 0x000fe20000000000 */
[----:B0-----:R-:W-:Y:S01]  /*13a0*/  FMUL R12, R14, R43 ;  /* 0x0000002b0e0c7220 */ /* 0x001fe20000400000 */
[----:B------:R-:W-:-:S05]  /*13b0*/  FSEL R43, R37, 1, P5 ;  /* 0x3f800000252b7808 */ /* 0x000fca0002800000 */
[----:B------:R-:W0:Y:S01]  /*13c0*/  MUFU.SQRT R4, R4 ;  /* 0x0000000400047308 */ /* 0x000e220000002000 */
[----:B------:R-:W-:Y:S01]  /*13d0*/  SEL R5, R5, RZ, P2 ;  /* 0x000000ff05057207 */ /* 0x000fe20001000000 */
[----:B------:R-:W-:Y:S01]  /*13e0*/  @!P6 FMUL R43, R43, 16777216 ;  /* 0x4b8000002b2be820 */ /* 0x000fe20000400000 */
[----:B------:R-:W-:-:S03]  /*13f0*/  @!P4 FMUL R42, R42, 16777216 ;  /* 0x4b8000002a2ac820 */ /* 0x000fc60000400000 */
[----:B-1----:R-:W-:Y:S01]  /*1400*/  FMUL R43, R44, R43 ;  /* 0x0000002b2c2b7220 */ /* 0x002fe20000400000 */
[----:B------:R-:W-:Y:S01]  /*1410*/  FADD R44, R5, 9.9999997473787516356e-06 ;  /* 0x3727c5ac052c7421 */ /* 0x000fe20000000000 */
[----:B------:R-:W-:Y:S01]  /*1420*/  SEL R5, R6, RZ, P2 ;  /* 0x000000ff06057207 */ /* 0x000fe20001000000 */
[----:B------:R-:W1:Y:S01]  /*1430*/  MUFU.RCP R41, R41 ;  /* 0x0000002900297308 */ /* 0x000e620000001000 */
[----:B------:R-:W-:Y:S01]  /*1440*/  FMUL R32, R39, R32 ;  /* 0x0000002027207220 */ /* 0x000fe20000400000 */
[----:B------:R-:W-:Y:S02]  /*1450*/  FMUL R23, R38, R23 ;  /* 0x0000001726177220 */ /* 0x000fe40000400000 */
[----:B------:R-:W-:Y:S01]  /*1460*/  FADD R5, R5, 9.9999997473787516356e-06 ;  /* 0x3727c5ac05057421 */ /* 0x000fe20000000000 */
[----:B------:R-:W4:Y:S03]  /*1470*/  LDC.64 R38, c[0x0][0x270] ;  /* 0x00009c00ff267b82 */ /* 0x000f260000000a00 */
[----:B------:R-:W5:Y:S01]  /*1480*/  MUFU.SQRT R6, R44 ;  /* 0x0000002c00067308 */ /* 0x000f620000002000 */
[----:B0-----:R-:W-:-:S07]  /*1490*/  FSETP.GT.AND P5, PT, R4, 8.50705917302346158658e+37, PT ;  /* 0x7e8000000400780b */ /* 0x001fce0003fa4000 */
[----:B------:R-:W0:Y:S01]  /*14a0*/  MUFU.RCP R42, R42 ;  /* 0x0000002a002a7308 */ /* 0x000e220000001000 */
[----:B------:R-:W-:Y:S01]  /*14b0*/  SEL R7, R7, RZ, P2 ;  /* 0x000000ff07077207 */ /* 0x000fe20001000000 */
[----:B------:R-:W-:Y:S01]  /*14c0*/  @!P4 FMUL R15, R15, 16777216 ;  /* 0x4b8000000f0fc820 */ /* 0x000fe20000400000 */
[----:B------:R-:W-:-:S05]  /*14d0*/  FSETP.GEU.AND P4, PT, R4, 1.175494350822287508e-38, PT ;  /* 0x008000000400780b */ /* 0x000fca0003f8e000 */
[----:B------:R-:W0:Y:S01]  /*14e0*/  MUFU.SQRT R5, R5 ;  /* 0x0000000500057308 */ /* 0x000e220000002000 */
[----:B------:R-:W-:Y:S01]  /*14f0*/  FADD R7, R7, 9.9999997473787516356e-06 ;  /* 0x3727c5ac07077421 */ /* 0x000fe20000000000 */
[----:B-1----:R-:W-:Y:S01]  /*1500*/  FMUL R40, R41, R40 ;  /* 0x0000002829287220 */ /* 0x002fe20000400000 */
[----:B-----5:R-:W-:Y:S02]  /*1510*/  FSETP.GT.AND P6, PT, R6, 8.50705917302346158658e+37, PT ;  /* 0x7e8000000600780b */ /* 0x020fe40003fc4000 */
[----:B------:R-:W-:Y:S01]  /*1520*/  SEL R46, R46, RZ, !P1 ;  /* 0x000000ff2e2e7207 */ /* 0x000fe20004800000 */
[----:B0-----:R-:W-:Y:S01]  /*1530*/  FMUL R41, R42, R15 ;  /* 0x0000000f2a297220 */ /* 0x001fe20000400000 */
[----:B------:R-:W-:Y:S01]  /*1540*/  FSEL R42, R37, 1, P5 ;  /* 0x3f800000252a7808 */ /* 0x000fe20002800000 */
[----:B------:R-:W-:Y:S01]  /*1550*/  @P5 FMUL R4, R4, 0.25 ;  /* 0x3e80000004045820 */ /* 0x000fe20000400000 */
[----:B------:R-:W0:Y:S01]  /*1560*/  MUFU.SQRT R7, R7 ;  /* 0x0000000700077308 */ /* 0x000e220000002000 */
[----:B------:R-:W-:Y:S01]  /*1570*/  FSETP.GEU.AND P5, PT, R6, 1.175494350822287508e-38, PT ;  /* 0x008000000600780b */ /* 0x000fe20003fae000 */
[----:B------:R-:W-:Y:S01]  /*1580*/  FADD R21, R21, -R46 ;  /* 0x8000002e15157221 */ /* 0x000fe20000000000 */
[----:B------:R-:W-:Y:S01]  /*1590*/  @!P4 FMUL R4, R4, 16777216 ;  /* 0x4b8000000404c820 */ /* 0x000fe20000400000 */
[----:B------:R-:W-:Y:S01]  /*15a0*/  @!P4 FMUL R42, R42, 16777216 ;  /* 0x4b8000002a2ac820 */ /* 0x000fe20000400000 */
[----:B------:R-:W-:Y:S01]  /*15b0*/  FSETP.GT.AND P4, PT, R5, 8.50705917302346158658e+37, PT ;  /* 0x7e8000000500780b */ /* 0x000fe20003f84000 */
[----:B------:R-:W-:Y:S01]  /*15c0*/  FMUL R21, R12, R21 ;  /* 0x000000150c157220 */ /* 0x000fe20000400000 */
[----:B------:R-:W-:-:S02]  /*15d0*/  CS2R R12, SRZ ;  /* 0x00000000000c7805 */ /* 0x000fc4000001ff00 */
[----:B------:R-:W-:Y:S01]  /*15e0*/  CS2R R14, SRZ ;  /* 0x00000000000e7805 */ /* 0x000fe2000001ff00 */
[----:B----4-:R-:W-:Y:S01]  /*15f0*/  IMAD.WIDE R38, R0, 0x4, R38 ;  /* 0x0000000400267825 */ /* 0x010fe200078e0226 */
[----:B------:R-:W-:-:S03]  /*1600*/  FSEL R46, R37, 1, P6 ;  /* 0x3f800000252e7808 */ /* 0x000fc60003000000 */
[----:B------:R-:W-:Y:S01]  /*1610*/  @P6 FMUL R6, R6, 0.25 ;  /* 0x3e80000006066820 */ /* 0x000fe20000400000 */
[----:B------:R-:W4:Y:S03]  /*1620*/  @!P0 LDG.E.EL.128 R12, desc[UR4][R38.64+-0x400] ;  /* 0xfffc0004260c8981 */ /* 0x000f26000c2e1d00 */
[----:B------:R-:W-:Y:S01]  /*1630*/  @!P5 FMUL R6, R6, 16777216 ;  /* 0x4b8000000606d820 */ /* 0x000fe20000400000 */
[----:B------:R-:W-:Y:S01]  /*1640*/  @!P5 FMUL R46, R46, 16777216 ;  /* 0x4b8000002e2ed820 */ /* 0x000fe20000400000 */
[----:B0-----:R-:W-:Y:S01]  /*1650*/  FSETP.GT.AND P5, PT, R7, 8.50705917302346158658e+37, PT ;  /* 0x7e8000000700780b */ /* 0x001fe20003fa4000 */
[----:B------:R-:W-:Y:S01]  /*1660*/  FMUL R35, R40, R35 ;  /* 0x0000002328237220 */ /* 0x000fe20000400000 */
[C---:B------:R-:W-:Y:S01]  /*1670*/  FSETP.GEU.AND P6, PT, R5.reuse, 1.175494350822287508e-38, PT ;  /* 0x008000000500780b */ /* 0x040fe20003fce000 */
[----:B------:R-:W-:Y:S01]  /*1680*/  @P4 FMUL R5, R5, 0.25 ;  /* 0x3e80000005054820 */ /* 0x000fe20000400000 */
[----:B------:R-:W-:-:S02]  /*1690*/  FSEL R40, R37, 1, P4 ;  /* 0x3f80000025287808 */ /* 0x000fc40002000000 */
[----:B------:R-:W-:Y:S02]  /*16a0*/  FSETP.GEU.AND P4, PT, R7, 1.175494350822287508e-38, PT ;  /* 0x008000000700780b */ /* 0x000fe40003f8e000 */
[----:B------:R-:W-:-:S05]  /*16b0*/  SEL R47, R47, RZ, !P1 ;  /* 0x000000ff2f2f7207 */ /* 0x000fca0004800000 */
[----:B------:R-:W-:Y:S01]  /*16c0*/  @P5 FMUL R7, R7, 0.25 ;  /* 0x3e80000007075820 */ /* 0x000fe20000400000 */
[----:B------:R-:W-:Y:S01]  /*16d0*/  FADD R36, R36, -R47 ;  /* 0x8000002f24247221 */ /* 0x000fe20000000000 */
[----:B------:R-:W-:Y:S01]  /*16e0*/  @!P6 FMUL R5, R5, 16777216 ;  /* 0x4b8000000505e820 */ /* 0x000fe20000400000 */
[----:B------:R-:W-:-:S03]  /*16f0*/  FMUL R34, R41, R34 ;  /* 0x0000002229227220 */ /* 0x000fc60000400000 */
[----:B------:R-:W-:Y:S01]  /*1700*/  @!P4 FMUL R7, R7, 16777216 ;  /* 0x4b8000000707c820 */ /* 0x000fe20000400000 */
[----:B------:R-:W-:Y:S01]  /*1710*/  FMUL R36, R43, R36 ;  /* 0x000000242b247220 */ /* 0x000fe20000400000 */
[----:B------:R0:W1:Y:S08]  /*1720*/  MUFU.RCP R41, R4 ;  /* 0x0000000400297308 */ /* 0x0000700000001000 */
[----:B------:R-:W5:Y:S01]  /*1730*/  MUFU.RCP R5, R5 ;  /* 0x0000000500057308 */ /* 0x000f620000001000 */
[----:B0-----:R-:W-:-:S07]  /*1740*/  FSEL R4, R37, 1, P5 ;  /* 0x3f80000025047808 */ /* 0x001fce0002800000 */
[----:B------:R-:W0:Y:S01]  /*1750*/  MUFU.RCP R43, R7 ;  /* 0x00000007002b7308 */ /* 0x000e220000001000 */
[----:B------:R-:W-:Y:S01]  /*1760*/  @!P6 FMUL R40, R40, 16777216 ;  /* 0x4b8000002828e820 */ /* 0x000fe20000400000 */
[----:B------:R-:W-:Y:S01]  /*1770*/  @!P4 FMUL R4, R4, 16777216 ;  /* 0x4b8000000404c820 */ /* 0x000fe20000400000 */
[----:B-1----:R-:W-:Y:S02]  /*1780*/  FMUL R44, R41, R42 ;  /* 0x0000002a292c7220 */ /* 0x002fe40000400000 */
[----:B-----5:R-:W-:-:S03]  /*1790*/  FMUL R42, R5, R40 ;  /* 0x00000028052a7220 */ /* 0x020fc60000400000 */
[----:B------:R1:W5:Y:S01]  /*17a0*/  MUFU.RCP R45, R6 ;  /* 0x00000006002d7308 */ /* 0x0003620000001000 */
[----:B0-----:R-:W-:Y:S01]  /*17b0*/  FMUL R43, R43, R4 ;  /* 0x000000042b2b7220 */ /* 0x001fe20000400000 */
[----:B------:R-:W-:Y:S02]  /*17c0*/  CS2R R4, SRZ ;  /* 0x0000000000047805 */ /* 0x000fe4000001ff00 */
[----:B-1----:R-:W-:-:S06]  /*17d0*/  CS2R R6, SRZ ;  /* 0x0000000000067805 */ /* 0x002fcc000001ff00 */
[----:B------:R0:W4:Y:S01]  /*17e0*/  @!P0 LDG.E.EL.128 R4, desc[UR4][R38.64+-0x400] ;  /* 0xfffc000426048981 */ /* 0x000122000c2e1d00 */
[----:B------:R-:W-:Y:S01]  /*17f0*/  FMUL R40, R44, R65 ;  /* 0x000000412c287220 */ /* 0x000fe20000400000 */
[----:B-----5:R-:W-:-:S04]  /*1800*/  FMUL R46, R45, R46 ;  /* 0x0000002e2d2e7220 */ /* 0x020fc80000400000 */
[----:B------:R-:W-:Y:S01]  /*1810*/  FMUL R41, R46, R31 ;  /* 0x0000001f2e297220 */ /* 0x000fe20000400000 */
[----:B------:R-:W-:Y:S01]  /*1820*/  FMUL R42, R42, R29 ;  /* 0x0000001d2a2a7220 */ /* 0x000fe20000400000 */
[----:B------:R-:W-:Y:S01]  /*1830*/  FMUL R43, R43, R28 ;  /* 0x0000001c2b2b7220 */ /* 0x000fe20000400000 */
[----:B---3--:R-:W-:-:S05]  /*1840*/  SEL R8, R8, RZ, !P3 ;  /* 0x000000ff08087207 */ /* 0x008fca0005800000 */
[----:B------:R-:W-:Y:S01]  /*1850*/  FADD R44, R8, 9.9999997473787516356e-06 ;  /* 0x3727c5ac082c7421 */ /* 0x000fe20000000000 */
[----:B------:R-:W-:-:S05]  /*1860*/  SEL R9, R9, RZ, !P3 ;  /* 0x000000ff09097207 */ /* 0x000fca0005800000 */
[----:B------:R-:W1:Y:S01]  /*1870*/  MUFU.SQRT R44, R44 ;  /* 0x0000002c002c7308 */ /* 0x000e620000002000 */
[----:B------:R-:W-:Y:S01]  /*1880*/  FADD R45, R9, 9.9999997473787516356e-06 ;  /* 0x3727c5ac092d7421 */ /* 0x000fe20000000000 */
[----:B------:R-:W-:-:S06]  /*1890*/  SEL R9, R10, RZ, !P3 ;  /* 0x000000ff0a097207 */ /* 0x000fcc0005800000 */
[----:B------:R-:W3:Y:S01]  /*18a0*/  MUFU.SQRT R45, R45 ;  /* 0x0000002d002d7308 */ /* 0x000ee20000002000 */
[----:B------:R-:W-:Y:S01]  /*18b0*/  FADD R9, R9, 9.9999997473787516356e-06 ;  /* 0x3727c5ac09097421 */ /* 0x000fe20000000000 */
[----:B------:R-:W-:Y:S02]  /*18c0*/  SEL R8, R11, RZ, !P3 ;  /* 0x000000ff0b087207 */ /* 0x000fe40005800000 */
[----:B-1----:R-:W-:-:S04]  /*18d0*/  FSETP.GT.AND P4, PT, R44, 8.50705917302346158658e+37, PT ;  /* 0x7e8000002c00780b */ /* 0x002fc80003f84000 */
[----:B------:R-:W1:Y:S01]  /*18e0*/  MUFU.SQRT R11, R9 ;  /* 0x00000009000b7308 */ /* 0x000e620000002000 */
[----:B------:R-:W-:Y:S01]  /*18f0*/  FSETP.GEU.AND P6, PT, R44, 1.175494350822287508e-38, PT ;  /* 0x008000002c00780b */ /* 0x000fe20003fce000 */
[----:B------:R-:W-:Y:S01]  /*1900*/  FADD R8, R8, 9.9999997473787516356e-06 ;  /* 0x3727c5ac08087421 */ /* 0x000fe20000000000 */
[----:B------:R-:W-:Y:S02]  /*1910*/  FSEL R49, R37, 1, P4 ;  /* 0x3f80000025317808 */ /* 0x000fe40002000000 */
[----:B---3--:R-:W-:-:S03]  /*1920*/  FSETP.GT.AND P5, PT, R45, 8.50705917302346158658e+37, PT ;  /* 0x7e8000002d00780b */ /* 0x008fc60003fa4000 */
[----:B------:R-:W3:Y:S01]  /*1930*/  MUFU.SQRT R8, R8 ;  /* 0x0000000800087308 */ /* 0x000ee20000002000 */
[----:B--2---:R-:W-:Y:S01]  /*1940*/  SEL R16, R16, RZ, !P3 ;  /* 0x000000ff10107207 */ /* 0x004fe20005800000 */
[----:B------:R-:W-:Y:S01]  /*1950*/  @P4 FMUL R44, R44, 0.25 ;  /* 0x3e8000002c2c4820 */ /* 0x000fe20000400000 */
[----:B------:R-:W-:-:S03]  /*1960*/  FSETP.GEU.AND P4, PT, R45, 1.175494350822287508e-38, PT ;  /* 0x008000002d00780b */ /* 0x000fc60003f8e000 */
[----:B------:R-:W-:Y:S01]  /*1970*/  FADD R16, R16, 9.9999997473787516356e-06 ;  /* 0x3727c5ac10107421 */ /* 0x000fe20000000000 */
[----:B------:R-:W-:Y:S01]  /*1980*/  @!P6 FMUL R49, R49, 16777216 ;  /* 0x4b8000003131e820 */ /* 0x000fe20000400000 */
[----:B------:R-:W-:Y:S01]  /*1990*/  @!P6 FMUL R44, R44, 16777216 ;  /* 0x4b8000002c2ce820 */ /* 0x000fe20000400000 */
[----:B-1----:R-:W-:Y:S01]  /*19a0*/  FSETP.GT.AND P6, PT, R11, 8.50705917302346158658e+37, PT ;  /* 0x7e8000000b00780b */ /* 0x002fe20003fc4000 */
[----:B------:R1:W2:Y:S01]  /*19b0*/  MUFU.SQRT R10, R16 ;  /* 0x00000010000a7308 */ /* 0x0002a20000002000 */
[----:B------:R-:W-:Y:S01]  /*19c0*/  SEL R17, R17, RZ, !P3 ;  /* 0x000000ff11117207 */ /* 0x000fe20005800000 */
[----:B------:R-:W-:Y:S01]  /*19d0*/  @P5 FMUL R45, R45, 0.25 ;  /* 0x3e8000002d2d5820 */ /* 0x000fe20000400000 */
[----:B-1----:R-:W-:Y:S02]  /*19e0*/  FSEL R16, R37, 1, P5 ;  /* 0x3f80000025107808 */ /* 0x002fe40002800000 */
[----:B------:R-:W-:Y:S01]  /*19f0*/  FSETP.GEU.AND P5, PT, R11, 1.175494350822287508e-38, PT ;  /* 0x008000000b00780b */ /* 0x000fe20003fae000 */
[----:B------:R-:W-:Y:S01]  /*1a00*/  FADD R17, R17, 9.9999997473787516356e-06 ;  /* 0x3727c5ac11117421 */ /* 0x000fe20000000000 */
[----:B------:R-:W-:Y:S01]  /*1a10*/  @!P4 FMUL R45, R45, 16777216 ;  /* 0x4b8000002d2dc820 */ /* 0x000fe20000400000 */
[----:B------:R-:W-:Y:S01]  /*1a20*/  @!P4 FMUL R16, R16, 16777216 ;  /* 0x4b8000001010c820 */ /* 0x000fe20000400000 */
[----:B---3--:R-:W-:Y:S01]  /*1a30*/  FSETP.GT.AND P4, PT, R8, 8.50705917302346158658e+37, PT ;  /* 0x7e8000000800780b */ /* 0x008fe20003f84000 */
[----:B------:R-:W1:Y:S01]  /*1a40*/  MUFU.SQRT R9, R17 ;  /* 0x0000001100097308 */ /* 0x000e620000002000 */
[----:B------:R-:W-:Y:S01]  /*1a50*/  SEL R18, R18, RZ, !P3 ;  /* 0x000000ff12127207 */ /* 0x000fe20005800000 */
[----:B------:R-:W-:Y:S01]  /*1a60*/  @P6 FMUL R11, R11, 0.25 ;  /* 0x3e8000000b0b6820 */ /* 0x000fe20000400000 */
[----:B------:R-:W-:-:S02]  /*1a70*/  FSEL R31, R37, 1, P6 ;  /* 0x3f800000251f7808 */ /* 0x000fc40003000000 */
[----:B------:R-:W-:Y:S01]  /*1a80*/  FSETP.GEU.AND P6, PT, R8, 1.175494350822287508e-38, PT ;  /* 0x008000000800780b */ /* 0x000fe20003fce000 */
[----:B------:R-:W-:Y:S02]  /*1a90*/  FADD R29, R18, 9.9999997473787516356e-06 ;  /* 0x3727c5ac121d7421 */ /* 0x000fe40000000000 */
[----:B------:R-:W3:Y:S01]  /*1aa0*/  MUFU.RCP R45, R45 ;  /* 0x0000002d002d7308 */ /* 0x000ee20000001000 */
[----:B------:R-:W-:Y:S01]  /*1ab0*/  @!P5 FMUL R11, R11, 16777216 ;  /* 0x4b8000000b0bd820 */ /* 0x000fe20000400000 */
[----:B------:R-:W-:Y:S01]  /*1ac0*/  @!P5 FMUL R31, R31, 16777216 ;  /* 0x4b8000001f1fd820 */ /* 0x000fe20000400000 */
[----:B--2---:R-:W-:Y:S01]  /*1ad0*/  FSETP.GT.AND P5, PT, R10, 8.50705917302346158658e+37, PT ;  /* 0x7e8000000a00780b */ /* 0x004fe20003fa4000 */
[----:B------:R-:W-:-:S04]  /*1ae0*/  @P4 FMUL R8, R8, 0.25 ;  /* 0x3e80000008084820 */ /* 0x000fc80000400000 */
[----:B------:R2:W5:Y:S02]  /*1af0*/  MUFU.SQRT R28, R29 ;  /* 0x0000001d001c7308 */ /* 0x0005640000002000 */
[----:B------:R-:W-:Y:S01]  /*1b00*/  @!P6 FMUL R8, R8, 16777216 ;  /* 0x4b8000000808e820 */ /* 0x000fe20000400000 */
[----:B--2---:R-:W-:Y:S02]  /*1b10*/  FSEL R29, R37, 1, P4 ;  /* 0x3f800000251d7808 */ /* 0x004fe40002000000 */
[----:B------:R-:W-:-:S03]  /*1b20*/  FSETP.GEU.AND P4, PT, R10, 1.175494350822287508e-38, PT ;  /* 0x008000000a00780b */ /* 0x000fc60003f8e000 */
[----:B------:R-:W2:Y:S01]  /*1b30*/  MUFU.RCP R18, R11 ;  /* 0x0000000b00127308 */ /* 0x000ea20000001000 */
[----:B------:R-:W-:Y:S01]  /*1b40*/  @!P6 FMUL R29, R29, 16777216 ;  /* 0x4b8000001d1de820 */ /* 0x000fe20000400000 */
[----:B-1----:R-:W-:Y:S02]  /*1b50*/  FSETP.GT.AND P6, PT, R9, 8.50705917302346158658e+37, PT ;  /* 0x7e8000000900780b */ /* 0x002fe40003fc4000 */
[----:B------:R-:W-:Y:S01]  /*1b60*/  SEL R17, R19, RZ, !P3 ;  /* 0x000000ff13117207 */ /* 0x000fe20005800000 */
[----:B---3--:R-:W-:Y:S01]  /*1b70*/  FMUL R19, R45, R16 ;  /* 0x000000102d137220 */ /* 0x008fe20000400000 */
[----:B------:R-:W-:Y:S01]  /*1b80*/  FSEL R16, R37, 1, P5 ;  /* 0x3f80000025107808 */ /* 0x000fe20002800000 */
[----:B------:R-:W-:Y:S01]  /*1b90*/  @P5 FMUL R10, R10, 0.25 ;  /* 0x3e8000000a0a5820 */ /* 0x000fe20000400000 */
[----:B------:R-:W-:Y:S01]  /*1ba0*/  FSETP.GEU.AND P5, PT, R9, 1.175494350822287508e-38, PT ;  /* 0x008000000900780b */ /* 0x000fe20003fae000 */
[----:B------:R-:W-:Y:S01]  /*1bb0*/  FADD R17, R17, 9.9999997473787516356e-06 ;  /* 0x3727c5ac11117421 */ /* 0x000fe20000000000 */
[----:B------:R-:W1:Y:S01]  /*1bc0*/  MUFU.RCP R8, R8 ;  /* 0x0000000800087308 */ /* 0x000e620000001000 */
[----:B------:R-:W-:Y:S01]  /*1bd0*/  @!P4 FMUL R10, R10, 16777216 ;  /* 0x4b8000000a0ac820 */ /* 0x000fe20000400000 */
[----:B------:R-:W-:Y:S01]  /*1be0*/  @!P4 FMUL R16, R16, 16777216 ;  /* 0x4b8000001010c820 */ /* 0x000fe20000400000 */
[----:B-----5:R-:W-:-:S02]  /*1bf0*/  FSETP.GT.AND P4, PT, R28, 8.50705917302346158658e+37, PT ;  /* 0x7e8000001c00780b */ /* 0x020fc40003f84000 */
[----:B------:R-:W-:-:S03]  /*1c00*/  @P6 FMUL R9, R9, 0.25 ;  /* 0x3e80000009096820 */ /* 0x000fc60000400000 */
[----:B0-----:R0:W3:Y:S01]  /*1c10*/  MUFU.SQRT R38, R17 ;  /* 0x0000001100267308 */ /* 0x0010e20000002000 */
[----:B----4-:R-:W-:Y:S01]  /*1c20*/  SEL R12, R12, RZ, !P0 ;  /* 0x000000ff0c0c7207 */ /* 0x010fe20004000000 */
[----:B--2---:R-:W-:Y:S01]  /*1c30*/  FMUL R18, R18, R31 ;  /* 0x0000001f12127220 */ /* 0x004fe20000400000 */
[----:B------:R-:W-:Y:S02]  /*1c40*/  SEL R31, R13, RZ, !P0 ;  /* 0x000000ff0d1f7207 */ /* 0x000fe40004000000 */
[----:B0-----:R-:W-:Y:S02]  /*1c50*/  FSEL R17, R37, 1, P6 ;  /* 0x3f80000025117808 */ /* 0x001fe40003000000 */
[----:B------:R-:W-:Y:S01]  /*1c60*/  FSETP.GEU.AND P6, PT, R28, 1.175494350822287508e-38, PT ;  /* 0x008000001c00780b */ /* 0x000fe20003fce000 */
[----:B------:R-:W0:Y:S01]  /*1c70*/  MUFU.RCP R13, R10 ;  /* 0x0000000a000d7308 */ /* 0x000e220000001000 */
[----:B------:R-:W-:Y:S01]  /*1c80*/  FADD R12, R12, 9.9999997473787516356e-06 ;  /* 0x3727c5ac0c0c7421 */ /* 0x000fe20000000000 */
[----:B------:R-:W-:Y:S01]  /*1c90*/  @!P5 FMUL R9, R9, 16777216 ;  /* 0x4b8000000909d820 */ /* 0x000fe20000400000 */
[----:B------:R-:W-:Y:S01]  /*1ca0*/  @P4 FMUL R28, R28, 0.25 ;  /* 0x3e8000001c1c4820 */ /* 0x000fe20000400000 */
[----:B-1----:R-:W-:-:S04]  /*1cb0*/  FMUL R29, R8, R29 ;  /* 0x0000001d081d7220 */ /* 0x002fc80000400000 */
[----:B------:R-:W1:Y:S01]  /*1cc0*/  MUFU.SQRT R11, R12 ;  /* 0x0000000c000b7308 */ /* 0x000e620000002000 */
[----:B------:R-:W-:Y:S01]  /*1cd0*/  FADD R31, R31, 9.9999997473787516356e-06 ;  /* 0x3727c5ac1f1f7421 */ /* 0x000fe20000000000 */
[----:B------:R-:W-:Y:S02]  /*1ce0*/  @!P5 FMUL R17, R17, 16777216 ;  /* 0x4b8000001111d820 */ /* 0x000fe40000400000 */
[----:B------:R-:W-:-:S04]  /*1cf0*/  @!P6 FMUL R28, R28, 16777216 ;  /* 0x4b8000001c1ce820 */ /* 0x000fc80000400000 */
[----:B------:R-:W2:Y:S01]  /*1d00*/  MUFU.RCP R8, R9 ;  /* 0x0000000900087308 */ /* 0x000ea20000001000 */
[----:B---3--:R-:W-:Y:S01]  /*1d10*/  FSETP.GT.AND P5, PT, R38, 8.50705917302346158658e+37, PT ;  /* 0x7e8000002600780b */ /* 0x008fe20003fa4000 */
[----:B0-----:R-:W-:Y:S01]  /*1d20*/  FMUL R16, R13, R16 ;  /* 0x000000100d107220 */ /* 0x001fe20000400000 */
[----:B------:R-:W-:Y:S02]  /*1d30*/  SEL R10, R14, RZ, !P0 ;  /* 0x000000ff0e0a7207 */ /* 0x000fe40004000000 */
[----:B------:R-:W-:-:S03]  /*1d40*/  FSEL R13, R37, 1, P4 ;  /* 0x3f800000250d7808 */ /* 0x000fc60002000000 */
[----:B------:R-:W0:Y:S01]  /*1d50*/  MUFU.RCP R12, R28 ;  /* 0x0000001c000c7308 */ /* 0x000e220000001000 */
[----:B------:R-:W-:Y:S01]  /*1d60*/  FSETP.GEU.AND P4, PT, R38, 1.175494350822287508e-38, PT ;  /* 0x008000002600780b */ /* 0x000fe20003f8e000 */
[----:B------:R-:W-:Y:S01]  /*1d70*/  FADD R10, R10, 9.9999997473787516356e-06 ;  /* 0x3727c5ac0a0a7421 */ /* 0x000fe20000000000 */
[----:B------:R-:W-:-:S05]  /*1d80*/  @!P6 FMUL R13, R13, 16777216 ;  /* 0x4b8000000d0de820 */ /* 0x000fca0000400000 */
[----:B------:R-:W3:Y:S01]  /*1d90*/  MUFU.SQRT R31, R31 ;  /* 0x0000001f001f7308 */ /* 0x000ee20000002000 */
[----:B-1----:R-:W-:Y:S01]  /*1da0*/  FSETP.GT.AND P6, PT, R11, 8.50705917302346158658e+37, PT ;  /* 0x7e8000000b00780b */ /* 0x002fe20003fc4000 */
[----:B--2---:R-:W-:Y:S01]  /*1db0*/  FMUL R17, R8, R17 ;  /* 0x0000001108117220 */ /* 0x004fe20000400000 */
[----:B------:R-:W-:Y:S01]  /*1dc0*/  SEL R8, R15, RZ, !P0 ;  /* 0x000000ff0f087207 */ /* 0x000fe20004000000 */
[----:B------:R-:W-:Y:S01]  /*1dd0*/  @P5 FMUL R38, R38, 0.25 ;  /* 0x3e80000026265820 */ /* 0x000fe20000400000 */
[----:B------:R-:W-:Y:S02]  /*1de0*/  FSEL R50, R37, 1, P5 ;  /* 0x3f80000025327808 */ /* 0x000fe40002800000 */
[----:B------:R-:W-:Y:S01]  /*1df0*/  FSETP.GEU.AND P5, PT, R11, 1.175494350822287508e-38, PT ;  /* 0x008000000b00780b */ /* 0x000fe20003fae000 */
[----:B------:R-:W1:Y:S01]  /*1e00*/  MUFU.SQRT R9, R10 ;  /* 0x0000000a00097308 */ /* 0x000e620000002000 */
[----:B0-----:R-:W-:Y:S01]  /*1e10*/  FMUL R12, R12, R13 ;  /* 0x0000000d0c0c7220 */ /* 0x001fe20000400000 */
[----:B------:R-:W-:Y:S01]  /*1e20*/  FADD R13, R8, 9.9999997473787516356e-06 ;  /* 0x3727c5ac080d7421 */ /* 0x000fe20000000000 */
[----:B------:R-:W-:Y:S01]  /*1e30*/  @!P4 FMUL R38, R38, 16777216 ;  /* 0x4b8000002626c820 */ /* 0x000fe20000400000 */
[----:B------:R-:W-:Y:S01]  /*1e40*/  @!P4 FMUL R50, R50, 16777216 ;  /* 0x4b8000003232c820 */ /* 0x000fe20000400000 */
[----:B------:R-:W-:-:S02]  /*1e50*/  FSEL R46, R37, 1, P6 ;  /* 0x3f800000252e7808 */ /* 0x000fc40003000000 */
[----:B---3--:R-:W-:Y:S01]  /*1e60*/  FSETP.GT.AND P4, PT, R31, 8.50705917302346158658e+37, PT ;  /* 0x7e8000001f00780b */ /* 0x008fe20003f84000 */
[----:B------:R-:W-:Y:S01]  /*1e70*/  @P6 FMUL R11, R11, 0.25 ;  /* 0x3e8000000b0b6820 */ /* 0x000fe20000400000 */
[----:B------:R-:W0:Y:S01]  /*1e80*/  MUFU.SQRT R13, R13 ;  /* 0x0000000d000d7308 */ /* 0x000e220000002000 */
[----:B------:R-:W-:Y:S02]  /*1e90*/  FSETP.GEU.AND P6, PT, R31, 1.175494350822287508e-38, PT ;  /* 0x008000001f00780b */ /* 0x000fe40003fce000 */
[----:B------:R-:W-:Y:S01]  /*1ea0*/  @!P5 FMUL R11, R11, 16777216 ;  /* 0x4b8000000b0bd820 */ /* 0x000fe20000400000 */
[----:B------:R-:W-:Y:S01]  /*1eb0*/  @!P5 FMUL R46, R46, 16777216 ;  /* 0x4b8000002e2ed820 */ /* 0x000fe20000400000 */
[----:B-1----:R-:W-:Y:S02]  /*1ec0*/  FSETP.GT.AND P5, PT, R9, 8.50705917302346158658e+37, PT ;  /* 0x7e8000000900780b */ /* 0x002fe40003fa4000 */
[----:B------:R-:W-:Y:S02]  /*1ed0*/  SEL R14, R4, RZ, !P0 ;  /* 0x000000ff040e7207 */ /* 0x000fe40004000000 */
[----:B------:R-:W-:-:S02]  /*1ee0*/  FSEL R45, R37, 1, P4 ;  /* 0x3f800000252d7808 */ /* 0x000fc40002000000 */
[----:B------:R-:W-:Y:S01]  /*1ef0*/  @P4 FMUL R31, R31, 0.25 ;  /* 0x3e8000001f1f4820 */ /* 0x000fe20000400000 */
[----:B------:R-:W-:-:S03]  /*1f00*/  FADD R28, R14, 9.9999997473787516356e-06 ;  /* 0x3727c5ac0e1c7421 */ /* 0x000fc60000000000 */
[----:B------:R-:W-:Y:S01]  /*1f10*/  @!P6 FMUL R31, R31, 16777216 ;  /* 0x4b8000001f1fe820 */ /* 0x000fe20000400000 */
[----:B------:R-:W-:Y:S01]  /*1f20*/  @!P6 FMUL R45, R45, 16777216 ;  /* 0x4b8000002d2de820 */ /* 0x000fe20000400000 */
[----:B0-----:R-:W-:Y:S02]  /*1f30*/  FSETP.GT.AND P6, PT, R13, 8.50705917302346158658e+37, PT ;  /* 0x7e8000000d00780b */ /* 0x001fe40003fc4000 */
[C---:B------:R-:W-:Y:S01]  /*1f40*/  FSETP.GEU.AND P4, PT, R9.reuse, 1.175494350822287508e-38, PT ;  /* 0x008000000900780b */ /* 0x040fe20003f8e000 */
[----:B------:R-:W-:Y:S01]  /*1f50*/  @P5 FMUL R9, R9, 0.25 ;  /* 0x3e80000009095820 */ /* 0x000fe20000400000 */
[----:B------:R-:W-:Y:S01]  /*1f60*/  SEL R14, R5, RZ, !P0 ;  /* 0x000000ff050e7207 */ /* 0x000fe20004000000 */
[----:B------:R-:W0:Y:S01]  /*1f70*/  MUFU.SQRT R28, R28 ;  /* 0x0000001c001c7308 */ /* 0x000e220000002000 */
[----:B------:R-:W-:Y:S02]  /*1f80*/  FSEL R8, R37, 1, P5 ;  /* 0x3f80000025087808 */ /* 0x000fe40002800000 */
[----:B------:R-:W-:Y:S01]  /*1f90*/  FSETP.GEU.AND P5, PT, R13, 1.175494350822287508e-38, PT ;  /* 0x008000000d00780b */ /* 0x000fe20003fae000 */
[----:B------:R-:W-:Y:S01]  /*1fa0*/  FMUL R62, R29, R62 ;  /* 0x0000003e1d3e7220 */ /* 0x000fe20000400000 */
[----:B------:R-:W-:Y:S01]  /*1fb0*/  FADD R29, R14, 9.9999997473787516356e-06 ;  /* 0x3727c5ac0e1d7421 */ /* 0x000fe20000000000 */
[----:B------:R-:W-:Y:S01]  /*1fc0*/  FMUL R61, R18, R61 ;  /* 0x0000003d123d7220 */ /* 0x000fe20000400000 */
[----:B------:R-:W-:Y:S01]  /*1fd0*/  FSEL R18, R37, 1, P6 ;  /* 0x3f80000025127808 */ /* 0x000fe20003000000 */
[----:B------:R-:W-:-:S03]  /*1fe0*/  @P6 FMUL R13, R13, 0.25 ;  /* 0x3e8000000d0d6820 */ /* 0x000fc60000400000 */
[----:B------:R-:W1:Y:S05]  /*1ff0*/  MUFU.SQRT R29, R29 ;  /* 0x0000001d001d7308 */ /* 0x000e6a0000002000 */
[----:B------:R-:W-:Y:S01]  /*2000*/  @!P5 FMUL R13, R13, 16777216 ;  /* 0x4b8000000d0dd820 */ /* 0x000fe20000400000 */
[----:B------:R-:W-:Y:S01]  /*2010*/  @!P5 FMUL R18, R18, 16777216 ;  /* 0x4b8000001212d820 */ /* 0x000fe20000400000 */
[----:B0-----:R-:W-:Y:S01]  /*2020*/  FSETP.GT.AND P5, PT, R28, 8.50705917302346158658e+37, PT ;  /* 0x7e8000001c00780b */ /* 0x001fe20003fa4000 */
[----:B------:R-:W0:Y:S01]  /*2030*/  MUFU.RCP R44, R44 ;  /* 0x0000002c002c7308 */ /* 0x000e220000001000 */
[----:B------:R-:W-:Y:S01]  /*2040*/  SEL R6, R6, RZ, !P0 ;  /* 0x000000ff06067207 */ /* 0x000fe20004000000 */
[----:B------:R-:W-:Y:S01]  /*2050*/  FMUL R39, R16, R63 ;  /* 0x0000003f10277220 */ /* 0x000fe20000400000 */
[----:B------:R-:W-:Y:S01]  /*2060*/  @!P4 FMUL R9, R9, 16777216 ;  /* 0x4b8000000909c820 */ /* 0x000fe20000400000 */
[----:B------:R-:W-:Y:S01]  /*2070*/  @!P4 FMUL R8, R8, 16777216 ;  /* 0x4b8000000808c820 */ /* 0x000fe20000400000 */
[----:B------:R-:W-:-:S02]  /*2080*/  FSETP.GEU.AND P4, PT, R28, 1.175494350822287508e-38, PT ;  /* 0x008000001c00780b */ /* 0x000fc40003f8e000 */
[----:B-1----:R-:W-:Y:S01]  /*2090*/  FSETP.GT.AND P6, PT, R29, 8.50705917302346158658e+37, PT ;  /* 0x7e8000001d00780b */ /* 0x002fe20003fc4000 */
[----:B------:R1:W2:Y:S01]  /*20a0*/  MUFU.RCP R15, R38 ;  /* 0x00000026000f7308 */ /* 0x0002a20000001000 */
[----:B------:R-:W-:Y:S01]  /*20b0*/  FSEL R51, R37, 1, P5 ;  /* 0x3f80000025337808 */ /* 0x000fe20002800000 */
[----:B------:R-:W-:Y:S02]  /*20c0*/  FADD R6, R6, 9.9999997473787516356e-06 ;  /* 0x3727c5ac06067421 */ /* 0x000fe40000000000 */
[----:B------:R-:W-:Y:S01]  /*20d0*/  @P5 FMUL R28, R28, 0.25 ;  /* 0x3e8000001c1c5820 */ /* 0x000fe20000400000 */
[----:B------:R-:W-:Y:S01]  /*20e0*/  FSETP.GEU.AND P5, PT, R29, 1.175494350822287508e-38, PT ;  /* 0x008000001d00780b */ /* 0x000fe20003fae000 */
[----:B-1----:R-:W-:Y:S02]  /*20f0*/  FMUL R38, R17, R60 ;  /* 0x0000003c11267220 */ /* 0x002fe40000400000 */
[----:B------:R-:W1:Y:S01]  /*2100*/  LDC.64 R16, c[0x0][0x278] ;  /* 0x00009e00ff107b82 */ /* 0x000e620000000a00 */
[----:B0-----:R-:W-:-:S02]  /*2110*/  FMUL R49, R44, R49 ;  /* 0x000000312c317220 */ /* 0x001fc40000400000 */
[----:B------:R-:W0:Y:S01]  /*2120*/  MUFU.SQRT R44, R6 ;  /* 0x00000006002c7308 */ /* 0x000e220000002000 */
[----:B------:R-:W-:Y:S01]  /*2130*/  @P6 FMUL R29, R29, 0.25 ;  /* 0x3e8000001d1d6820 */ /* 0x000fe20000400000 */
[----:B------:R-:W-:-:S06]  /*2140*/  @!P4 FMUL R28, R28, 16777216 ;  /* 0x4b8000001c1cc820 */ /* 0x000fcc0000400000 */
[----:B------:R-:W3:Y:S01]  /*2150*/  MUFU.RCP R13, R13 ;  /* 0x0000000d000d7308 */ /* 0x000ee20000001000 */
[----:B------:R-:W-:Y:S01]  /*2160*/  @!P5 FMUL R29, R29, 16777216 ;  /* 0x4b8000001d1dd820 */ /* 0x000fe20000400000 */
[----:B------:R-:W-:Y:S01]  /*2170*/  @!P4 FMUL R51, R51, 16777216 ;  /* 0x4b8000003333c820 */ /* 0x000fe20000400000 */
[----:B------:R-:W-:Y:S01]  /*2180*/  FMUL R49, R49, R30 ;  /* 0x0000001e31317220 */ /* 0x000fe20000400000 */
[----:B------:R-:W-:Y:S01]  /*2190*/  SEL R7, R7, RZ, !P0 ;  /* 0x000000ff07077207 */ /* 0x000fe20004000000 */
[----:B--2---:R-:W-:Y:S01]  /*21a0*/  FMUL R50, R15, R50 ;  /* 0x000000320f327220 */ /* 0x004fe20000400000 */
[----:B0-----:R-:W-:Y:S02]  /*21b0*/  FSETP.GT.AND P4, PT, R44, 8.50705917302346158658e+37, PT ;  /* 0x7e8000002c00780b */ /* 0x001fe40003f84000 */
[----:B------:R-:W0:Y:S01]  /*21c0*/  MUFU.RCP R28, R28 ;  /* 0x0000001c001c7308 */ /* 0x000e220000001000 */
[----:B------:R-:W-:Y:S01]  /*21d0*/  FMUL R64, R19, R64 ;  /* 0x0000004013407220 */ /* 0x000fe20000400000 */
[----:B------:R-:W-:Y:S01]  /*21e0*/  FMUL R59, R12, R59 ;  /* 0x0000003b0c3b7220 */ /* 0x000fe20000400000 */
[----:B------:R-:W-:-:S02]  /*21f0*/  CS2R R14, SRZ ;  /* 0x00000000000e7805 */ /* 0x000fc4000001ff00 */
[----:B------:R-:W-:-:S03]  /*2200*/  FSEL R6, R37, 1, P6 ;  /* 0x3f80000025067808 */ /* 0x000fc60003000000 */
[----:B------:R-:W2:Y:S01]  /*2210*/  MUFU.RCP R29, R29 ;  /* 0x0000001d001d7308 */ /* 0x000ea20000001000 */
[----:B---3--:R-:W-:Y:S01]  /*2220*/  FMUL R5, R13, R18 ;  /* 0x000000120d057220 */ /* 0x008fe20000400000 */
[----:B------:R-:W-:Y:S02]  /*2230*/  CS2R R12, SRZ ;  /* 0x00000000000c7805 */ /* 0x000fe4000001ff00 */
[----:B------:R-:W-:Y:S02]  /*2240*/  CS2R R18, SRZ ;  /* 0x0000000000127805 */ /* 0x000fe4000001ff00 */
[----:B------:R-:W-:Y:S02]  /*2250*/  FSETP.GEU.AND P6, PT, R44, 1.175494350822287508e-38, PT ;  /* 0x008000002c00780b */ /* 0x000fe40003fce000 */
[----:B------:R1:W-:Y:S01]  /*2260*/  MUFU.RCP R10, R31 ;  /* 0x0000001f000a7308 */ /* 0x0003e20000001000 */
[----:B------:R-:W-:Y:S01]  /*2270*/  FADD R7, R7, 9.9999997473787516356e-06 ;  /* 0x3727c5ac07077421 */ /* 0x000fe20000000000 */
[----:B-1----:R-:W-:Y:S01]  /*2280*/  IMAD.WIDE R30, R0, 0x4, R16 ;  /* 0x00000004001e7825 */ /* 0x002fe200078e0210 */
[----:B------:R-:W-:-:S03]  /*2290*/  CS2R R16, SRZ ;  /* 0x0000000000107805 */ /* 0x000fc6000001ff00 */
[----:B------:R-:W-:Y:S01]  /*22a0*/  @!P5 FMUL R6, R6, 16777216 ;  /* 0x4b8000000606d820 */ /* 0x000fe20000400000 */
[----:B------:R-:W3:Y:S04]  /*22b0*/  @!P0 LDG.E.EL.128 R12, desc[UR4][R30.64+-0x400] ;  /* 0xfffc00041e0c8981 */ /* 0x000ee8000c2e1d00 */
[----:B------:R1:W4:Y:S01]  /*22c0*/  @!P0 LDG.E.EL.128 R16, desc[UR4][R30.64+-0x400] ;  /* 0xfffc00041e108981 */ /* 0x000322000c2e1d00 */
[----:B------:R-:W-:Y:S01]  /*22d0*/  @P4 FMUL R44, R44, 0.25 ;  /* 0x3e8000002c2c4820 */ /* 0x000fe20000400000 */
[----:B0-----:R-:W-:Y:S01]  /*22e0*/  FMUL R51, R28, R51 ;  /* 0x000000331c337220 */ /* 0x001fe20000400000 */
[----:B--2---:R-:W-:Y:S01]  /*22f0*/  FMUL R28, R29, R6 ;  /* 0x000000061d1c7220 */ /* 0x004fe20000400000 */
[----:B-1----:R0:W1:Y:S01]  /*2300*/  MUFU.SQRT R31, R7 ;  /* 0x00000007001f7308 */ /* 0x0020620000002000 */
[----:B------:R-:W-:Y:S01]  /*2310*/  @!P6 FMUL R44, R44, 16777216 ;  /* 0x4b8000002c2ce820 */ /* 0x000fe20000400000 */
[----:B0-----:R-:W0:Y:S06]  /*2320*/  LDC.64 R6, c[0x0][0x280] ;  /* 0x0000a000ff067b82 */ /* 0x001e2c0000000a00 */
[----:B------:R-:W2:Y:S01]  /*2330*/  MUFU.RCP R11, R11 ;  /* 0x0000000b000b7308 */ /* 0x000ea20000001000 */
[----:B------:R-:W-:-:S07]  /*2340*/  FSEL R29, R37, 1, P4 ;  /* 0x3f800000251d7808 */ /* 0x000fce0002000000 */
[----:B------:R-:W5:Y:S01]  /*2350*/  MUFU.RCP R9, R9 ;  /* 0x0000000900097308 */ /* 0x000f620000001000 */
[----:B-1----:R-:W-:-:S07]  /*2360*/  FSETP.GT.AND P5, PT, R31, 8.50705917302346158658e+37, PT ;  /* 0x7e8000001f00780b */ /* 0x002fce0003fa4000 */
[----:B------:R-:W1:Y:S01]  /*2370*/  MUFU.RCP R44, R44 ;  /* 0x0000002c002c7308 */ /* 0x000e620000001000 */
[----:B------:R-:W-:Y:S01]  /*2380*/  FSETP.GEU.AND P4, PT, R31, 1.175494350822287508e-38, PT ;  /* 0x008000001f00780b */ /* 0x000fe20003f8e000 */
[----:B------:R-:W-:Y:S01]  /*2390*/  @!P6 FMUL R29, R29, 16777216 ;  /* 0x4b8000001d1de820 */ /* 0x000fe20000400000 */
[----:B--2---:R-:W-:Y:S01]  /*23a0*/  FMUL R46, R11, R46 ;  /* 0x0000002e0b2e7220 */ /* 0x004fe20000400000 */
[----:B-----5:R-:W-:Y:S02]  /*23b0*/  FMUL R4, R9, R8 ;  /* 0x0000000809047220 */ /* 0x020fe40000400000 */
[----:B------:R-:W-:Y:S01]  /*23c0*/  @P5 FMUL R31, R31, 0.25 ;  /* 0x3e8000001f1f5820 */ /* 0x000fe20000400000 */
[----:B------:R-:W-:Y:S01]  /*23d0*/  FMUL R46, R46, R57 ;  /* 0x000000392e2e7220 */ /* 0x000fe20000400000 */
[----:B------:R-:W-:Y:S01]  /*23e0*/  FMUL R55, R4, R55 ;  /* 0x0000003704377220 */ /* 0x000fe20000400000 */
[----:B-1----:R-:W-:Y:S01]  /*23f0*/  FMUL R29, R44, R29 ;  /* 0x0000001d2c1d7220 */ /* 0x002fe20000400000 */
[----:B------:R-:W-:Y:S01]  /*2400*/  FMUL R44, R5, R56 ;  /* 0x00000038052c7220 */ /* 0x000fe20000400000 */
[----:B0-----:R-:W-:Y:S01]  /*2410*/  IMAD.WIDE R56, R0, 0x4, R6 ;  /* 0x0000000400387825 */ /* 0x001fe200078e0206 */
[----:B------:R-:W-:-:S02]  /*2420*/  CS2R R4, SRZ ;  /* 0x0000000000047805 */ /* 0x000fc4000001ff00 */
[----:B------:R-:W-:Y:S01]  /*2430*/  CS2R R6, SRZ ;  /* 0x0000000000067805 */ /* 0x000fe2000001ff00 */
[----:B------:R-:W-:-:S04]  /*2440*/  @!P4 FMUL R31, R31, 16777216 ;  /* 0x4b8000001f1fc820 */ /* 0x000fc80000400000 */
[----:B------:R-:W0:Y:S01]  /*2450*/  MUFU.RCP R30, R31 ;  /* 0x0000001f001e7308 */ /* 0x000e220000001000 */
[----:B------:R-:W2:Y:S01]  /*2460*/  @!P0 LDG.E.EL.128 R4, desc[UR4][R56.64+-0x400] ;  /* 0xfffc000438048981 */ /* 0x000ea2000c2e1d00 */
[----:B------:R-:W-:-:S05]  /*2470*/  FSEL R47, R37, 1, P5 ;  /* 0x3f800000252f7808 */ /* 0x000fca0002800000 */
[----:B------:R-:W-:Y:S01]  /*2480*/  @!P4 FMUL R47, R47, 16777216 ;  /* 0x4b8000002f2fc820 */ /* 0x000fe20000400000 */
[----:B------:R-:W-:Y:S01]  /*2490*/  FMUL R53, R28, R53 ;  /* 0x000000351c357220 */ /* 0x000fe20000400000 */
[----:B------:R-:W-:Y:S01]  /*24a0*/  FMUL R48, R29, R52 ;  /* 0x000000341d307220 */ /* 0x000fe20000400000 */
[----:B------:R-:W-:Y:S01]  /*24b0*/  CS2R R28, SRZ ;  /* 0x00000000001c7805 */ /* 0x000fe2000001ff00 */
[----:B0-----:R-:W-:-:S04]  /*24c0*/  FMUL R30, R30, R47 ;  /* 0x0000002f1e1e7220 */ /* 0x001fc80000400000 */
[----:B------:R-:W-:Y:S01]  /*24d0*/  FMUL R47, R30, R3 ;  /* 0x000000031e2f7220 */ /* 0x000fe20000400000 */
[----:B------:R-:W-:-:S06]  /*24e0*/  CS2R R30, SRZ ;  /* 0x00000000001e7805 */ /* 0x000fcc000001ff00 */
[----:B------:R-:W5:Y:S01]  /*24f0*/  @!P0 LDG.E.EL.128 R28, desc[UR4][R56.64+-0x400] ;  /* 0xfffc0004381c8981 */ /* 0x000f62000c2e1d00 */
[----:B------:R-:W-:Y:S01]  /*2500*/  FMUL R45, R10, R45 ;  /* 0x0000002d0a2d7220 */ /* 0x000fe20000400000 */
[----:B------:R-:W-:Y:S02]  /*2510*/  CS2R R8, SRZ ;  /* 0x0000000000087805 */ /* 0x000fe4000001ff00 */
[----:B------:R-:W-:Y:S01]  /*2520*/  CS2R R10, SRZ ;  /* 0x00000000000a7805 */ /* 0x000fe2000001ff00 */
[----:B------:R-:W-:-:S05]  /*2530*/  FMUL R51, R51, R54 ;  /* 0x0000003633337220 */ /* 0x000fca0000400000 */
[----:B------:R-:W5:Y:S01]  /*2540*/  @P2 LDG.E.EL.128 R8, desc[UR4][R66.64+-0x500] ;  /* 0xfffb000442082981 */ /* 0x000f62000c2e1d00 */
[----:B------:R-:W-:Y:S01]  /*2550*/  FMUL R45, R45, R58 ;  /* 0x0000003a2d2d7220 */ /* 0x000fe20000400000 */
[----:B---3--:R-:W-:Y:S02]  /*2560*/  SEL R14, R14, RZ, !P0 ;  /* 0x000000ff0e0e7207 */ /* 0x008fe40004000000 */
[----:B------:R-:W-:Y:S02]  /*2570*/  SEL R15, R15, RZ, !P0 ;  /* 0x000000ff0f0f7207 */ /* 0x000fe40004000000 */
[----:B--2---:R-:W-:Y:S02]  /*2580*/  SEL R52, R7, RZ, !P0 ;  /* 0x000000ff07347207 */ /* 0x004fe40004000000 */
[----:B------:R-:W-:-:S03]  /*2590*/  SEL R3, R6, RZ, !P0 ;  /* 0x000000ff06037207 */ /* 0x000fc60004000000 */
[----:B------:R-:W-:Y:S02]  /*25a0*/  FFMA R44, R15, R44, R52 ;  /* 0x0000002c0f2c7223 */ /* 0x000fe40000000034 */
[----:B------:R-:W-:Y:S02]  /*25b0*/  FFMA R3, R14, R55, R3 ;  /* 0x000000370e037223 */ /* 0x000fe40000000003 */
[----:B------:R-:W0:Y:S08]  /*25c0*/  LDC.64 R14, c[0x0][0x250] ;  /* 0x00009400ff0e7b82 */ /* 0x000e300000000a00 */
[----:B------:R-:W1:Y:S01]  /*25d0*/  LDC.64 R54, c[0x0][0x258] ;  /* 0x00009600ff367b82 */ /* 0x000e620000000a00 */
[----:B------:R-:W-:-:S02]  /*25e0*/  SEL R6, R13, RZ, !P0 ;  /* 0x000000ff0d067207 */ /* 0x000fc40004000000 */
[----:B------:R-:W-:-:S05]  /*25f0*/  SEL R5, R5, RZ, !P0 ;  /* 0x000000ff05057207 */ /* 0x000fca0004000000 */
[----:B------:R-:W-:Y:S01]  /*2600*/  FFMA R45, R6, R45, R5 ;  /* 0x0000002d062d7223 */ /* 0x000fe20000000005 */
[----:B------:R-:W-:Y:S02]  /*2610*/  SEL R6, R4, RZ, !P0 ;  /* 0x000000ff04067207 */ /* 0x000fe40004000000 */
[----:B------:R-:W-:Y:S02]  /*2620*/  SEL R5, R12, RZ, !P0 ;  /* 0x000000ff0c057207 */ /* 0x000fe40004000000 */
[----:B----4-:R-:W-:Y:S02]  /*2630*/  SEL R4, R19, RZ, !P0 ;  /* 0x000000ff13047207 */ /* 0x010fe40004000000 */
[----:B-----5:R-:W-:Y:S01]  /*2640*/  SEL R31, R31, RZ, !P0 ;  /* 0x000000ff1f1f7207 */ /* 0x020fe20004000000 */
[----:B------:R-:W-:Y:S01]  /*2650*/  FFMA R46, R5, R46, R6 ;  /* 0x0000002e052e7223 */ /* 0x000fe20000000006 */
[----:B0-----:R-:W-:Y:S01]  /*2660*/  IMAD.WIDE R56, R0, 0x4, R14 ;  /* 0x0000000400387825 */ /* 0x001fe200078e020e */
[----:B------:R-:W-:-:S02]  /*2670*/  CS2R R6, SRZ ;  /* 0x0000000000067805 */ /* 0x000fc4000001ff00 */
[----:B------:R-:W-:Y:S01]  /*2680*/  CS2R R12, SRZ ;  /* 0x00000000000c7805 */ /* 0x000fe2000001ff00 */
[----:B------:R-:W-:Y:S01]  /*2690*/  FFMA R47, R4, R47, R31 ;  /* 0x0000002f042f7223 */ /* 0x000fe2000000001f */
[----:B------:R-:W-:Y:S02]  /*26a0*/  CS2R R4, SRZ ;  /* 0x0000000000047805 */ /* 0x000fe4000001ff00 */
[----:B------:R-:W-:Y:S01]  /*26b0*/  CS2R R14, SRZ ;  /* 0x00000000000e7805 */ /* 0x000fe2000001ff00 */
[----:B-1----:R-:W-:-:S03]  /*26c0*/  IMAD.WIDE R54, R0, 0x4, R54 ;  /* 0x0000000400367825 */ /* 0x002fc600078e0236 */
[----:B------:R-:W2:Y:S04]  /*26d0*/  @!P3 LDG.E.EL.128 R4, desc[UR4][R56.64+-0xc0] ;  /* 0xffff40043804b981 */ /* 0x000ea8000c2e1d00 */
[----:B------:R-:W3:Y:S01]  /*26e0*/  @!P3 LDG.E.EL.128 R12, desc[UR4][R54.64+-0xc0] ;  /* 0xffff4004360cb981 */ /* 0x000ee2000c2e1d00 */
[----:B------:R-:W-:Y:S02]  /*26f0*/  SEL R52, R17, RZ, !P0 ;  /* 0x000000ff11347207 */ /* 0x000fe40004000000 */
[----:B------:R-:W-:Y:S02]  /*2700*/  SEL R19, R18, RZ, !P0 ;  /* 0x000000ff12137207 */ /* 0x000fe40004000000 */
[----:B------:R-:W-:Y:S02]  /*2710*/  SEL R30, R30, RZ, !P0 ;  /* 0x000000ff1e1e7207 */ /* 0x000fe40004000000 */
[----:B------:R-:W-:-:S02]  /*2720*/  SEL R16, R16, RZ, !P0 ;  /* 0x000000ff10107207 */ /* 0x000fc40004000000 */
[----:B------:R-:W-:Y:S02]  /*2730*/  SEL R17, R28, RZ, !P0 ;  /* 0x000000ff1c117207 */ /* 0x000fe40004000000 */
[----:B------:R-:W-:Y:S01]  /*2740*/  SEL R29, R29, RZ, !P0 ;  /* 0x000000ff1d1d7207 */ /* 0x000fe20004000000 */
[----:B------:R-:W-:Y:S01]  /*2750*/  FFMA R48, R19, R48, R30 ;  /* 0x0000003013307223 */ /* 0x000fe2000000001e */
[----:B------:R-:W-:Y:S01]  /*2760*/  CS2R R18, SRZ ;  /* 0x0000000000127805 */ /* 0x000fe2000001ff00 */
[----:B------:R-:W-:Y:S01]  /*2770*/  FFMA R51, R16, R51, R17 ;  /* 0x0000003310337223 */ /* 0x000fe20000000011 */
[----:B------:R-:W-:Y:S01]  /*2780*/  CS2R R16, SRZ ;  /* 0x0000000000107805 */ /* 0x000fe2000001ff00 */
[----:B------:R-:W-:Y:S01]  /*2790*/  FFMA R52, R52, R53, R29 ;  /* 0x0000003534347223 */ /* 0x000fe2000000001d */
[----:B------:R-:W-:Y:S02]  /*27a0*/  CS2R R28, SRZ ;  /* 0x00000000001c7805 */ /* 0x000fe4000001ff00 */
[----:B------:R-:W-:-:S02]  /*27b0*/  CS2R R30, SRZ ;  /* 0x00000000001e7805 */ /* 0x000fc4000001ff00 */
[----:B------:R-:W4:Y:S04]  /*27c0*/  @!P3 LDG.E.EL.128 R16, desc[UR4][R56.64+-0xc0] ;  /* 0xffff40043810b981 */ /* 0x000f28000c2e1d00 */
[----:B------:R0:W5:Y:S01]  /*27d0*/  @!P3 LDG.E.EL.128 R28, desc[UR4][R54.64+-0xc0] ;  /* 0xffff4004361cb981 */ /* 0x000162000c2e1d00 */
[----:B------:R-:W-:Y:S02]  /*27e0*/  SEL R9, R9, RZ, P2 ;  /* 0x000000ff09097207 */ /* 0x000fe40001000000 */
[----:B------:R-:W-:-:S03]  /*27f0*/  SEL R8, R8, RZ, P2 ;  /* 0x000000ff08087207 */ /* 0x000fc60001000000 */
[----:B------:R-:W-:-:S04]  /*2800*/  FADD R53, R9, 9.9999997473787516356e-06 ;  /* 0x3727c5ac09357421 */ /* 0x000fc80000000000 */
[----:B------:R-:W1:Y:S01]  /*2810*/  MUFU.SQRT R9, R53 ;  /* 0x0000003500097308 */ /* 0x000e620000002000 */
[----:B------:R-:W-:Y:S01]  /*2820*/  FADD R8, R8, 9.9999997473787516356e-06 ;  /* 0x3727c5ac08087421 */ /* 0x000fe20000000000 */
[----:B------:R-:W-:Y:S01]  /*2830*/  SEL R10, R10, RZ, P2 ;  /* 0x000000ff0a0a7207 */ /* 0x000fe20001000000 */
[----:B0-----:R-:W0:Y:S05]  /*2840*/  LDC.64 R54, c[0x0][0x2a8] ;  /* 0x0000aa00ff367b82 */ /* 0x001e2a0000000a00 */
[----:B------:R-:W1:Y:S02]  /*2850*/  MUFU.SQRT R8, R8 ;  /* 0x0000000800087308 */ /* 0x000e640000002000 */
[----:B-1----:R-:W-:-:S02]  /*2860*/  FSETP.GT.AND P4, PT, R9, 8.50705917302346158658e+37, PT ;  /* 0x7e8000000900780b */ /* 0x002fc40003f84000 */
[----:B------:R-:W-:Y:S01]  /*2870*/  FSETP.GEU.AND P5, PT, R9, 1.175494350822287508e-38, PT ;  /* 0x008000000900780b */ /* 0x000fe20003fae000 */
[----:B------:R-:W-:Y:S01]  /*2880*/  FADD R10, R10, 9.9999997473787516356e-06 ;  /* 0x3727c5ac0a0a7421 */ /* 0x000fe20000000000 */
[----:B------:R-:W-:-:S09]  /*2890*/  FSETP.GT.AND P6, PT, R8, 8.50705917302346158658e+37, PT ;  /* 0x7e8000000800780b */ /* 0x000fd20003fc4000 */
[----:B------:R-:W-:Y:S01]  /*28a0*/  @P4 FMUL R9, R9, 0.25 ;  /* 0x3e80000009094820 */ /* 0x000fe20000400000 */
[----:B------:R-:W1:Y:S03]  /*28b0*/  MUFU.SQRT R10, R10 ;  /* 0x0000000a000a7308 */ /* 0x000e660000002000 */
[----:B------:R-:W-:Y:S01]  /*28c0*/  @!P5 FMUL R9, R9, 16777216 ;  /* 0x4b8000000909d820 */ /* 0x000fe20000400000 */
[----:B------:R-:W-:-:S05]  /*28d0*/  SEL R11, R11, RZ, P2 ;  /* 0x000000ff0b0b7207 */ /* 0x000fca0001000000 */
[----:B------:R-:W-:Y:S01]  /*28e0*/  FADD R11, R11, 9.9999997473787516356e-06 ;  /* 0x3727c5ac0b0b7421 */ /* 0x000fe20000000000 */
[----:B0-----:R-:W-:Y:S01]  /*28f0*/  IMAD.WIDE R54, R0, 0x4, R54 ;  /* 0x0000000400367825 */ /* 0x001fe200078e0236 */
[----:B--2---:R-:W-:Y:S02]  /*2900*/  SEL R7, R7, RZ, !P3 ;  /* 0x000000ff07077207 */ /* 0x004fe40005800000 */
[----:B---3--:R-:W-:-:S05]  /*2910*/  SEL R56, R15, RZ, !P3 ;  /* 0x000000ff0f387207 */ /* 0x008fca0005800000 */
[----:B------:R-:W-:Y:S01]  /*2920*/  FFMA R62, R7, R62, R56 ;  /* 0x0000003e073e7223 */ /* 0x000fe20000000038 */
[----:B------:R-:W-:Y:S01]  /*2930*/  FMUL R7, R50, R27 ;  /* 0x0000001b32077220 */ /* 0x000fe20000400000 */
[----:B------:R-:W-:Y:S02]  /*2940*/  FSEL R50, R37, 1, P4 ;  /* 0x3f80000025327808 */ /* 0x000fe40002000000 */
[C---:B------:R-:W-:Y:S01]  /*2950*/  FSETP.GEU.AND P4, PT, R8.reuse, 1.175494350822287508e-38, PT ;  /* 0x008000000800780b */ /* 0x040fe20003f8e000 */
[----:B------:R-:W0:Y:S01]  /*2960*/  MUFU.RCP R27, R9 ;  /* 0x00000009001b7308 */ /* 0x000e220000001000 */
[----:B------:R-:W-:Y:S01]  /*2970*/  @P6 FMUL R8, R8, 0.25 ;  /* 0x3e80000008086820 */ /* 0x000fe20000400000 */
[----:B------:R-:W-:Y:S01]  /*2980*/  @!P5 FMUL R50, R50, 16777216 ;  /* 0x4b8000003232d820 */ /* 0x000fe20000400000 */
[----:B-1----:R-:W-:-:S05]  /*2990*/  FSETP.GT.AND P5, PT, R10, 8.50705917302346158658e+37, PT ;  /* 0x7e8000000a00780b */ /* 0x002fca0003fa4000 */
[----:B------:R-:W1:Y:S04]  /*29a0*/  MUFU.SQRT R15, R11 ;  /* 0x0000000b000f7308 */ /* 0x000e680000002000 */
[----:B------:R-:W-:-:S04]  /*29b0*/  @!P4 FMUL R8, R8, 16777216 ;  /* 0x4b8000000808c820 */ /* 0x000fc80000400000 */
[----:B------:R-:W2:Y:S01]  /*29c0*/  MUFU.RCP R53, R8 ;  /* 0x0000000800357308 */ /* 0x000ea20000001000 */
[----:B0-----:R-:W-:Y:S01]  /*29d0*/  FMUL R27, R27, R50 ;  /* 0x000000321b1b7220 */ /* 0x001fe20000400000 */
[----:B------:R-:W-:-:S05]  /*29e0*/  FSEL R50, R37, 1, P6 ;  /* 0x3f80000025327808 */ /* 0x000fca0003000000 */
[----:B------:R-:W-:Y:S01]  /*29f0*/  @!P4 FMUL R50, R50, 16777216 ;  /* 0x4b8000003232c820 */ /* 0x000fe20000400000 */
[----:B-1----:R-:W-:Y:S02]  /*2a00*/  FSETP.GT.AND P6, PT, R15, 8.50705917302346158658e+37, PT ;  /* 0x7e8000000f00780b */ /* 0x002fe40003fc4000 */
[C---:B------:R-:W-:Y:S01]  /*2a10*/  FSETP.GEU.AND P4, PT, R10.reuse, 1.175494350822287508e-38, PT ;  /* 0x008000000a00780b */ /* 0x040fe20003f8e000 */
[----:B------:R-:W-:Y:S01]  /*2a20*/  @P5 FMUL R10, R10, 0.25 ;  /* 0x3e8000000a0a5820 */ /* 0x000fe20000400000 */
[----:B--2---:R-:W-:Y:S01]  /*2a30*/  FMUL R53, R53, R50 ;  /* 0x0000003235357220 */ /* 0x004fe20000400000 */
[----:B------:R-:W-:Y:S02]  /*2a40*/  FSEL R50, R37, 1, P5 ;  /* 0x3f80000025327808 */ /* 0x000fe40002800000 */
[----:B------:R-:W-:Y:S02]  /*2a50*/  FSETP.GEU.AND P5, PT, R15, 1.175494350822287508e-38, PT ;  /* 0x008000000f00780b */ /* 0x000fe40003fae000 */
[----:B------:R-:W-:-:S02]  /*2a60*/  SEL R6, R6, RZ, !P3 ;  /* 0x000000ff06067207 */ /* 0x000fc40005800000 */
[----:B------:R-:W-:Y:S02]  /*2a70*/  SEL R9, R14, RZ, !P3 ;  /* 0x000000ff0e097207 */ /* 0x000fe40005800000 */
[----:B------:R-:W-:-:S03]  /*2a80*/  @P6 FMUL R15, R15, 0.25 ;  /* 0x3e8000000f0f6820 */ /* 0x000fc60000400000 */
[----:B------:R-:W-:Y:S02]  /*2a90*/  FFMA R61, R6, R61, R9 ;  /* 0x0000003d063d7223 */ /* 0x000fe40000000009 */
[----:B------:R-:W0:Y:S02]  /*2aa0*/  LDC.64 R8, c[0x0][0x2a0] ;  /* 0x0000a800ff087b82 */ /* 0x000e240000000a00 */
[----:B------:R-:W-:Y:S01]  /*2ab0*/  @!P5 FMUL R15, R15, 16777216 ;  /* 0x4b8000000f0fd820 */ /* 0x000fe20000400000 */
[----:B------:R-:W-:Y:S01]  /*2ac0*/  @!P4 FMUL R10, R10, 16777216 ;  /* 0x4b8000000a0ac820 */ /* 0x000fe20000400000 */
[----:B------:R-:W-:Y:S02]  /*2ad0*/  SEL R11, R12, RZ, !P3 ;  /* 0x000000ff0c0b7207 */ /* 0x000fe40005800000 */
[----:B------:R-:W-:Y:S02]  /*2ae0*/  SEL R12, R13, RZ, !P3 ;  /* 0x000000ff0d0c7207 */ /* 0x000fe40005800000 */
[----:B------:R-:W-:Y:S01]  /*2af0*/  SEL R5, R5, RZ, !P3 ;  /* 0x000000ff05057207 */ /* 0x000fe20005800000 */
[----:B------:R-:W1:Y:S08]  /*2b00*/  MUFU.RCP R13, R10 ;  /* 0x0000000a000d7308 */ /* 0x000e700000001000 */
[----:B------:R-:W2:Y:S01]  /*2b10*/  MUFU.RCP R15, R15 ;  /* 0x0000000f000f7308 */ /* 0x000ea20000001000 */
[----:B------:R-:W-:Y:S01]  /*2b20*/  FFMA R64, R5, R64, R12 ;  /* 0x0000004005407223 */ /* 0x000fe2000000000c */
[----:B------:R-:W-:-:S02]  /*2b30*/  FSEL R12, R37, 1, P6 ;  /* 0x3f800000250c7808 */ /* 0x000fc40003000000 */
[----:B----4-:R-:W-:Y:S02]  /*2b40*/  SEL R6, R19, RZ, !P3 ;  /* 0x000000ff13067207 */ /* 0x010fe40005800000 */
[----:B------:R-:W-:Y:S02]  /*2b50*/  SEL R4, R4, RZ, !P3 ;  /* 0x000000ff04047207 */ /* 0x000fe40005800000 */
[----:B-----5:R-:W-:Y:S01]  /*2b60*/  SEL R19, R31, RZ, !P3 ;  /* 0x000000ff1f137207 */ /* 0x020fe20005800000 */
[----:B------:R-:W-:Y:S01]  /*2b70*/  @!P4 FMUL R50, R50, 16777216 ;  /* 0x4b8000003232c820 */ /* 0x000fe20000400000 */
[----:B------:R-:W-:Y:S01]  /*2b80*/  @!P5 FMUL R12, R12, 16777216 ;  /* 0x4b8000000c0cd820 */ /* 0x000fe20000400000 */
[----:B------:R-:W-:Y:S01]  /*2b90*/  FFMA R49, R4, R49, R11 ;  /* 0x0000003104317223 */ /* 0x000fe2000000000b */
[----:B------:R-:W-:Y:S01]  /*2ba0*/  CS2R R4, SRZ ;  /* 0x0000000000047805 */ /* 0x000fe2000001ff00 */
[----:B------:R-:W-:Y:S01]  /*2bb0*/  FFMA R19, R6, R7, R19 ;  /* 0x0000000706137223 */ /* 0x000fe20000000013 */
[----:B------:R-:W-:Y:S01]  /*2bc0*/  CS2R R6, SRZ ;  /* 0x0000000000067805 */ /* 0x000fe2000001ff00 */
[----:B-1----:R-:W-:Y:S01]  /*2bd0*/  FMUL R50, R13, R50 ;  /* 0x000000320d327220 */ /* 0x002fe20000400000 */
[----:B--2---:R-:W-:Y:S01]  /*2be0*/  FMUL R37, R15, R12 ;  /* 0x0000000c0f257220 */ /* 0x004fe20000400000 */
[----:B0-----:R-:W-:Y:S01]  /*2bf0*/  IMAD.WIDE R56, R0, 0x4, R8 ;  /* 0x0000000400387825 */ /* 0x001fe200078e0208 */
[----:B------:R-:W-:-:S02]  /*2c00*/  CS2R R12, SRZ ;  /* 0x00000000000c7805 */ /* 0x000fc4000001ff00 */
[----:B------:R-:W-:Y:S02]  /*2c10*/  CS2R R14, SRZ ;  /* 0x00000000000e7805 */ /* 0x000fe4000001ff00 */
[----:B------:R-:W2:Y:S04]  /*2c20*/  @P2 LDG.E.EL.128 R4, desc[UR4][R56.64+-0x500] ;  /* 0xfffb000438042981 */ /* 0x000ea8000c2e1d00 */
[----:B------:R-:W3:Y:S01]  /*2c30*/  @P2 LDG.E.EL.128 R12, desc[UR4][R54.64+-0x500] ;  /* 0xfffb0004360c2981 */ /* 0x000ee2000c2e1d00 */
[----:B------:R-:W-:Y:S01]  /*2c40*/  FMUL R31, R53, R26 ;  /* 0x0000001a351f7220 */ /* 0x000fe20000400000 */
[----:B------:R-:W-:Y:S01]  /*2c50*/  FMUL R22, R27, R22 ;  /* 0x000000161b167220 */ /* 0x000fe20000400000 */
[----:B------:R-:W-:Y:S01]  /*2c60*/  FMUL R37, R37, R24 ;  /* 0x0000001825257220 */ /* 0x000fe20000400000 */
[----:B------:R-:W-:Y:S01]  /*2c70*/  FMUL R53, R50, R25 ;  /* 0x0000001932357220 */ /* 0x000fe20000400000 */
[----:B------:R-:W-:-:S02]  /*2c80*/  CS2R R8, SRZ ;  /* 0x0000000000087805 */ /* 0x000fc4000001ff00 */
[----:B------:R-:W-:Y:S02]  /*2c90*/  CS2R R10, SRZ ;  /* 0x00000000000a7805 */ /* 0x000fe4000001ff00 */
[----:B------:R-:W-:Y:S02]  /*2ca0*/  CS2R R24, SRZ ;  /* 0x0000000000187805 */ /* 0x000fe4000001ff00 */
[----:B------:R-:W-:Y:S02]  /*2cb0*/  CS2R R26, SRZ ;  /* 0x00000000001a7805 */ /* 0x000fe4000001ff00 */
[----:B------:R2:W4:Y:S04]  /*2cc0*/  @P2 LDG.E.EL.128 R8, desc[UR4][R56.64+-0x500] ;  /* 0xfffb000438082981 */ /* 0x000528000c2e1d00 */
[----:B------:R-:W5:Y:S01]  /*2cd0*/  @P2 LDG.E.EL.128 R24, desc[UR4][R54.64+-0x500] ;  /* 0xfffb000436182981 */ /* 0x000f62000c2e1d00 */
[----:B--2---:R-:W-:-:S02]  /*2ce0*/  SEL R57, R6, RZ, P2 ;  /* 0x000000ff06397207 */ /* 0x004fc40001000000 */
[----:B------:R-:W-:Y:S02]  /*2cf0*/  SEL R6, R7, RZ, P2 ;  /* 0x000000ff07067207 */ /* 0x000fe40001000000 */
[----:B---3--:R-:W-:Y:S02]  /*2d00*/  SEL R15, R15, RZ, P2 ;  /* 0x000000ff0f0f7207 */ /* 0x008fe40001000000 */
[----:B------:R-:W-:-:S03]  /*2d10*/  SEL R14, R14, RZ, P2 ;  /* 0x000000ff0e0e7207 */ /* 0x000fc60001000000 */
[----:B------:R-:W-:Y:S02]  /*2d20*/  FFMA R43, R6, R43, R15 ;  /* 0x0000002b062b7223 */ /* 0x000fe4000000000f */
[----:B------:R-:W0:Y:S01]  /*2d30*/  LDC.64 R6, c[0x0][0x230] ;  /* 0x00008c00ff067b82 */ /* 0x000e220000000a00 */
[----:B------:R-:W-:-:S07]  /*2d40*/  FFMA R42, R57, R42, R14 ;  /* 0x0000002a392a7223 */ /* 0x000fce000000000e */
[----:B------:R-:W1:Y:S01]  /*2d50*/  LDC.64 R56, c[0x0][0x228] ;  /* 0x00008a00ff387b82 */ /* 0x000e620000000a00 */
[----:B------:R-:W-:Y:S02]  /*2d60*/  SEL R50, R5, RZ, P2 ;  /* 0x000000ff05327207 */ /* 0x000fe40001000000 */
[----:B------:R-:W-:Y:S02]  /*2d70*/  SEL R13, R13, RZ, P2 ;  /* 0x000000ff0d0d7207 */ /* 0x000fe40001000000 */
[----:B------:R-:W-:Y:S02]  /*2d80*/  SEL R15, R4, RZ, P2 ;  /* 0x000000ff040f7207 */ /* 0x000fe40001000000 */
[----:B------:R-:W-:Y:S02]  /*2d90*/  SEL R12, R12, RZ, P2 ;  /* 0x000000ff0c0c7207 */ /* 0x000fe40001000000 */
[----:B----4-:R-:W-:Y:S02]  /*2da0*/  SEL R5, R10, RZ, P2 ;  /* 0x000000ff0a057207 */ /* 0x010fe40001000000 */
[----:B-----5:R-:W-:Y:S01]  /*2db0*/  SEL R26, R26, RZ, P2 ;  /* 0x000000ff1a1a7207 */ /* 0x020fe20001000000 */
[----:B------:R-:W-:Y:S01]  /*2dc0*/  FFMA R50, R50, R41, R13 ;  /* 0x0000002932327223 */ /* 0x000fe2000000000d */
[----:B------:R-:W-:Y:S01]  /*2dd0*/  FFMA R40, R15, R40, R12 ;  /* 0x000000280f287223 */ /* 0x000fe2000000000c */
[----:B------:R-:W-:-:S02]  /*2de0*/  CS2R R12, SRZ ;  /* 0x00000000000c7805 */ /* 0x000fc4000001ff00 */
[----:B------:R-:W-:Y:S01]  /*2df0*/  CS2R R14, SRZ ;  /* 0x00000000000e7805 */ /* 0x000fe2000001ff00 */
[----:B------:R-:W-:Y:S01]  /*2e00*/  FFMA R41, R5, R53, R26 ;  /* 0x0000003505297223 */ /* 0x000fe2000000001a */
[C---:B0-----:R-:W-:Y:S01]  /*2e10*/  IMAD.WIDE R54, R0.reuse, 0x4, R6 ;  /* 0x0000000400367825 */ /* 0x041fe200078e0206 */
[----:B------:R-:W-:Y:S02]  /*2e20*/  CS2R R4, SRZ ;  /* 0x0000000000047805 */ /* 0x000fe4000001ff00 */
[----:B------:R-:W-:Y:S02]  /*2e30*/  CS2R R6, SRZ ;  /* 0x0000000000067805 */ /* 0x000fe4000001ff00 */
[----:B------:R-:W2:Y:S01]  /*2e40*/  @!P1 LDG.E.EL.128 R12, desc[UR4][R54.64] ;  /* 0x00000004360c9981 */ /* 0x000ea2000c2e1d00 */
[----:B-1----:R-:W-:-:S05]  /*2e50*/  IMAD.WIDE R56, R0, 0x4, R56 ;  /* 0x0000000400387825 */ /* 0x002fca00078e0238 */
[----:B------:R-:W3:Y:S01]  /*2e60*/  @!P1 LDG.E.EL.128 R4, desc[UR4][R56.64] ;  /* 0x0000000438049981 */ /* 0x000ee2000c2e1d00 */
[----:B------:R-:W-:Y:S02]  /*2e70*/  SEL R11, R11, RZ, P2 ;  /* 0x000000ff0b0b7207 */ /* 0x000fe40001000000 */
[----:B------:R-:W-:Y:S02]  /*2e80*/  SEL R0, R27, RZ, P2 ;  /* 0x000000ff1b007207 */ /* 0x000fe40001000000 */
[----:B------:R-:W-:Y:S02]  /*2e90*/  SEL R24, R24, RZ, P2 ;  /* 0x000000ff18187207 */ /* 0x000fe40001000000 */
[----:B------:R-:W-:Y:S01]  /*2ea0*/  SEL R25, R25, RZ, P2 ;  /* 0x000000ff19197207 */ /* 0x000fe20001000000 */
[----:B------:R-:W-:Y:S01]  /*2eb0*/  FFMA R37, R11, R37, R0 ;  /* 0x000000250b257223 */ /* 0x000fe20000000000 */
[----:B------:R-:W-:Y:S02]  /*2ec0*/  SEL R11, R8, RZ, P2 ;  /* 0x000000ff080b7207 */ /* 0x000fe40001000000 */
[----:B------:R-:W-:-:S02]  /*2ed0*/  SEL R0, R9, RZ, P2 ;  /* 0x000000ff09007207 */ /* 0x000fc40001000000 */
[----:B------:R-:W-:Y:S02]  /*2ee0*/  CS2R R8, SRZ ;  /* 0x0000000000087805 */ /* 0x000fe4000001ff00 */
[----:B------:R-:W-:Y:S01]  /*2ef0*/  CS2R R26, SRZ ;  /* 0x00000000001a7805 */ /* 0x000fe2000001ff00 */
[----:B------:R-:W-:Y:S01]  /*2f00*/  FFMA R31, R11, R31, R24 ;  /* 0x0000001f0b1f7223 */ /* 0x000fe20000000018 */
[----:B------:R-:W-:Y:S01]  /*2f10*/  CS2R R10, SRZ ;  /* 0x00000000000a7805 */ /* 0x000fe2000001ff00 */
[----:B------:R-:W-:Y:S01]  /*2f20*/  FFMA R22, R0, R22, R25 ;  /* 0x0000001600167223 */ /* 0x000fe20000000019 */
[----:B------:R-:W-:-:S04]  /*2f30*/  CS2R R24, SRZ ;  /* 0x0000000000187805 */ /* 0x000fc8000001ff00 */
[----:B------:R-:W4:Y:S04]  /*2f40*/  @!P1 LDG.E.EL.128 R8, desc[UR4][R56.64] ;  /* 0x0000000438089981 */ /* 0x000f28000c2e1d00 */
[----:B------:R-:W5:Y:S01]  /*2f50*/  @!P1 LDG.E.EL.128 R24, desc[UR4][R54.64] ;  /* 0x0000000436189981 */ /* 0x000f62000c2e1d00 */
[----:B------:R-:W-:Y:S02]  /*2f60*/  FSETP.GEU.AND P5, PT, R43, RZ, PT ;  /* 0x000000ff2b00720b */ /* 0x000fe40003fae000 */
[----:B------:R-:W-:Y:S02]  /*2f70*/  FSETP.GEU.AND P4, PT, R42, RZ, PT ;  /* 0x000000ff2a00720b */ /* 0x000fe40003f8e000 */
[----:B------:R-:W-:Y:S02]  /*2f80*/  FSETP.GEU.AND P6, PT, R41, RZ, PT ;  /* 0x000000ff2900720b */ /* 0x000fe40003fce000 */
[----:B------:R-:W-:-:S02]  /*2f90*/  SEL R18, R18, RZ, !P3 ;  /* 0x000000ff12127207 */ /* 0x000fc40005800000 */
[----:B------:R-:W-:Y:S02]  /*2fa0*/  SEL R17, R17, RZ, !P3 ;  /* 0x000000ff11117207 */ /* 0x000fe40005800000 */
[----:B------:R-:W-:Y:S02]  /*2fb0*/  SEL R16, R16, RZ, !P3 ;  /* 0x000000ff10107207 */ /* 0x000fe40005800000 */
[----:B--2---:R-:W-:Y:S02]  /*2fc0*/  SEL R13, R13, RZ, !P1 ;  /* 0x000000ff0d0d7207 */ /* 0x004fe40004800000 */
[----:B------:R-:W-:Y:S02]  /*2fd0*/  SEL R12, R12, RZ, !P1 ;  /* 0x000000ff0c0c7207 */ /* 0x000fe40004800000 */
[----:B---3--:R-:W-:Y:S02]  /*2fe0*/  SEL R0, R5, RZ, !P1 ;  /* 0x000000ff05007207 */ /* 0x008fe40004800000 */
[----:B------:R-:W-:-:S03]  /*2ff0*/  SEL R5, R4, RZ, !P1 ;  /* 0x000000ff04057207 */ /* 0x000fc60004800000 */
[----:B------:R-:W-:Y:S01]  /*3000*/  FFMA R23, R0, R23, R13 ;  /* 0x0000001700177223 */ /* 0x000fe2000000000d */
[----:B------:R-:W-:Y:S01]  /*3010*/  SEL R0, RZ, 0x1, P5 ;  /* 0x00000001ff007807 */ /* 0x000fe20002800000 */
[----:B------:R-:W-:Y:S01]  /*3020*/  FFMA R32, R5, R32, R12 ;  /* 0x0000002005207223 */ /* 0x000fe2000000000c */
[----:B------:R-:W-:Y:S02]  /*3030*/  FSETP.GEU.AND P5, PT, R37, RZ, PT ;  /* 0x000000ff2500720b */ /* 0x000fe40003fae000 */
[----:B------:R-:W-:Y:S02]  /*3040*/  SEL R5, RZ, 0x1fffe, P4 ;  /* 0x0001fffeff057807 */ /* 0x000fe40002000000 */
[----:B------:R-:W-:Y:S02]  /*3050*/  SEL R13, RZ, 0x1fffe, P6 ;  /* 0x0001fffeff0d7807 */ /* 0x000fe40003000000 */
[----:B------:R-:W-:Y:S01]  /*3060*/  SEL R4, RZ, 0x1, P5 ;  /* 0x00000001ff047807 */ /* 0x000fe20002800000 */
[----:B------:R-:W-:Y:S01]  /*3070*/  IMAD.IADD R5, R0, 0x1, R5 ;  /* 0x0000000100057824 */ /* 0x000fe200078e0205 */
[----:B------:R-:W-:-:S02]  /*3080*/  FSETP.GEU.AND P4, PT, R50, RZ, PT ;  /* 0x000000ff3200720b */ /* 0x000fc40003f8e000 */
[----:B------:R-:W-:Y:S01]  /*3090*/  FSETP.GEU.AND P6, PT, R40, RZ, PT ;  /* 0x000000ff2800720b */ /* 0x000fe20003fce000 */
[----:B------:R-:W-:Y:S01]  /*30a0*/  IMAD.IADD R13, R4, 0x1, R13 ;  /* 0x00000001040d7824 */ /* 0x000fe200078e020d */
[----:B------:R-:W-:Y:S02]  /*30b0*/  LOP3.LUT R4, R5, 0x3, RZ, 0xc0, !PT ;  /* 0x0000000305047812 */ /* 0x000fe400078ec0ff */
[----:B------:R-:W-:Y:S02]  /*30c0*/  SEL R0, RZ, 0x4, P4 ;  /* 0x00000004ff007807 */ /* 0x000fe40002000000 */
[----:B------:R-:W-:Y:S02]  /*30d0*/  SEL R5, RZ, 0x7fff8, P6 ;  /* 0x0007fff8ff057807 */ /* 0x000fe40003000000 */
[----:B------:R-:W-:Y:S02]  /*30e0*/  FSETP.GEU.AND P4, PT, R22, RZ, PT ;  /* 0x000000ff1600720b */ /* 0x000fe40003f8e000 */
[----:B------:R-:W-:-:S02]  /*30f0*/  FSETP.GEU.AND P6, PT, R31, RZ, PT ;  /* 0x000000ff1f00720b */ /* 0x000fc40003fce000 */
[----:B------:R-:W-:Y:S02]  /*3100*/  SEL R53, R6, RZ, !P1 ;  /* 0x000000ff06357207 */ /* 0x000fe40004800000 */
[----:B------:R-:W-:Y:S02]  /*3110*/  SEL R14, R14, RZ, !P1 ;  /* 0x000000ff0e0e7207 */ /* 0x000fe40004800000 */
[----:B------:R-:W-:Y:S02]  /*3120*/  SEL R6, R7, RZ, !P1 ;  /* 0x000000ff07067207 */ /* 0x000fe40004800000 */
[----:B------:R-:W-:Y:S02]  /*3130*/  SEL R15, R15, RZ, !P1 ;  /* 0x000000ff0f0f7207 */ /* 0x000fe40004800000 */
[----:B------:R-:W-:Y:S02]  /*3140*/  IADD3 R0, R4, R5, R0 ;  /* 0x0000000504007210 */ /* 0x000fe40007ffe000 */
[----:B------:R-:W-:-:S02]  /*3150*/  SEL R4, RZ, 0x4, P4 ;  /* 0x00000004ff047807 */ /* 0x000fc40002000000 */
[----:B------:R-:W-:Y:S02]  /*3160*/  LOP3.LUT R13, R13, 0x3, RZ, 0xc0, !PT ;  /* 0x000000030d0d7812 */ /* 0x000fe400078ec0ff */
[----:B------:R-:W-:Y:S01]  /*3170*/  SEL R5, RZ, 0x7fff8, P6 ;  /* 0x0007fff8ff057807 */ /* 0x000fe20003000000 */
[----:B------:R-:W-:Y:S01]  /*3180*/  FFMA R20, R53, R20, R14 ;  /* 0x0000001435147223 */ /* 0x000fe2000000000e */
[----:B------:R-:W-:Y:S02]  /*3190*/  FSETP.GEU.AND P4, PT, R32, RZ, PT ;  /* 0x000000ff2000720b */ /* 0x000fe40003f8e000 */
[----:B------:R-:W-:Y:S01]  /*31a0*/  FSETP.GEU.AND P6, PT, R23, RZ, PT ;  /* 0x000000ff1700720b */ /* 0x000fe20003fce000 */
[----:B------:R-:W-:Y:S01]  /*31b0*/  FFMA R33, R6, R33, R15 ;  /* 0x0000002106217223 */ /* 0x000fe2000000000f */
[----:B----4-:R-:W-:Y:S02]  /*31c0*/  SEL R12, R8, RZ, !P1 ;  /* 0x000000ff080c7207 */ /* 0x010fe40004800000 */
[----:B------:R-:W-:-:S02]  /*31d0*/  SEL R9, R9, RZ, !P1 ;  /* 0x000000ff09097207 */ /* 0x000fc40004800000 */
[----:B-----5:R-:W-:Y:S02]  /*31e0*/  SEL R14, R25, RZ, !P1 ;  /* 0x000000ff190e7207 */ /* 0x020fe40004800000 */
[----:B------:R-:W-:Y:S02]  /*31f0*/  SEL R7, R24, RZ, !P1 ;  /* 0x000000ff18077207 */ /* 0x000fe40004800000 */
[----:B------:R-:W-:Y:S02]  /*3200*/  IADD3 R4, R13, R5, R4 ;  /* 0x000000050d047210 */ /* 0x000fe40007ffe004 */
[----:B------:R-:W-:Y:S02]  /*3210*/  SEL R5, RZ, 0x1, P4 ;  /* 0x00000001ff057807 */ /* 0x000fe40002000000 */
[----:B------:R-:W-:Y:S01]  /*3220*/  SEL R8, RZ, 0x1fffe, P6 ;  /* 0x0001fffeff087807 */ /* 0x000fe20003000000 */
[----:B------:R-:W-:Y:S01]  /*3230*/  FFMA R34, R9, R34, R14 ;  /* 0x0000002209227223 */ /* 0x000fe2000000000e */
[----:B------:R-:W-:Y:S01]  /*3240*/  FFMA R35, R12, R35, R7 ;  /* 0x000000230c237223 */ /* 0x000fe20000000007 */
[----:B------:R-:W-:-:S02]  /*3250*/  FSETP.GEU.AND P6, PT, R20, RZ, PT ;  /* 0x000000ff1400720b */ /* 0x000fc40003fce000 */
[----:B------:R-:W-:Y:S01]  /*3260*/  FSETP.GEU.AND P4, PT, R33, RZ, PT ;  /* 0x000000ff2100720b */ /* 0x000fe20003f8e000 */
[----:B------:R-:W-:Y:S01]  /*3270*/  IMAD.IADD R8, R5, 0x1, R8 ;  /* 0x0000000105087824 */ /* 0x000fe200078e0208 */
[----:B------:R-:W-:Y:S02]  /*3280*/  SEL R10, R10, RZ, !P1 ;  /* 0x000000ff0a0a7207 */ /* 0x000fe40004800000 */
[----:B------:R-:W-:Y:S02]  /*3290*/  SEL R7, R26, RZ, !P1 ;  /* 0x000000ff1a077207 */ /* 0x000fe40004800000 */
[----:B------:R-:W-:Y:S02]  /*32a0*/  SEL R5, RZ, 0x4, P6 ;  /* 0x00000004ff057807 */ /* 0x000fe40003000000 */
[----:B------:R-:W-:Y:S02]  /*32b0*/  SEL R6, RZ, 0x7fff8, P4 ;  /* 0x0007fff8ff067807 */ /* 0x000fe40002000000 */
[----:B------:R-:W-:-:S02]  /*32c0*/  SEL R11, R11, RZ, !P1 ;  /* 0x000000ff0b0b7207 */ /* 0x000fc40004800000 */
[----:B------:R-:W-:Y:S02]  /*32d0*/  SEL R12, R27, RZ, !P1 ;  /* 0x000000ff1b0c7207 */ /* 0x000fe40004800000 */
[----:B------:R-:W-:Y:S02]  /*32e0*/  FSETP.GEU.AND P6, PT, R35, RZ, PT ;  /* 0x000000ff2300720b */ /* 0x000fe40003fce000 */
[----:B------:R-:W-:Y:S01]  /*32f0*/  FSETP.GEU.AND P4, PT, R34, RZ, PT ;  /* 0x000000ff2200720b */ /* 0x000fe20003f8e000 */
[----:B------:R-:W-:Y:S01]  /*3300*/  FFMA R21, R10, R21, R7 ;  /* 0x000000150a157223 */ /* 0x000fe20000000007 */
[----:B------:R-:W-:Y:S01]  /*3310*/  LOP3.LUT R8, R8, 0x3, RZ, 0xc0, !PT ;  /* 0x0000000308087812 */ /* 0x000fe200078ec0ff */
[----:B------:R-:W-:Y:S01]  /*3320*/  FFMA R36, R11, R36, R12 ;  /* 0x000000240b247223 */ /* 0x000fe2000000000c */
[----:B------:R-:W-:Y:S02]  /*3330*/  SEL R7, RZ, 0x1, P6 ;  /* 0x00000001ff077807 */ /* 0x000fe40003000000 */
[----:B------:R-:W-:-:S02]  /*3340*/  SEL R10, RZ, 0x1fffe, P4 ;  /* 0x0001fffeff0a7807 */ /* 0x000fc40002000000 */
[----:B------:R-:W-:Y:S02]  /*3350*/  IADD3 R5, R8, R6, R5 ;  /* 0x0000000608057210 */ /* 0x000fe40007ffe005 */
[----:B------:R-:W-:Y:S01]  /*3360*/  FSETP.GEU.AND P4, PT, R21, RZ, PT ;  /* 0x000000ff1500720b */ /* 0x000fe20003f8e000 */
[----:B------:R-:W-:Y:S01]  /*3370*/  IMAD.IADD R10, R7, 0x1, R10 ;  /* 0x00000001070a7824 */ /* 0x000fe200078e020a */
[----:B------:R-:W-:Y:S01]  /*3380*/  FSETP.GEU.AND P6, PT, R36, RZ, PT ;  /* 0x000000ff2400720b */ /* 0x000fe20003fce000 */
[----:B------:R-:W-:Y:S01]  /*3390*/  IMAD.SHL.U32 R8, R5, 0x100, RZ ;  /* 0x0000010005087824 */ /* 0x000fe200078e00ff */
[----:B------:R-:W-:Y:S02]  /*33a0*/  LOP3.LUT R5, R4, 0xf, RZ, 0xc0, !PT ;  /* 0x0000000f04057812 */ /* 0x000fe400078ec0ff */
[----:B------:R-:W-:Y:S02]  /*33b0*/  SEL R6, RZ, 0x4, P4 ;  /* 0x00000004ff067807 */ /* 0x000fe40002000000 */
[----:B------:R-:W-:-:S02]  /*33c0*/  SEL R7, RZ, 0x7fff8, P6 ;  /* 0x0007fff8ff077807 */ /* 0x000fc40003000000 */
[----:B------:R-:W-:Y:S01]  /*33d0*/  LOP3.LUT R10, R10, 0x3, RZ, 0xc0, !PT ;  /* 0x000000030a0a7812 */ /* 0x000fe200078ec0ff */
[----:B------:R-:W-:Y:S01]  /*33e0*/  IMAD R0, R0, 0x10, R5 ;  /* 0x0000001000007824 */ /* 0x000fe200078e0205 */
[----:B------:R-:W-:Y:S02]  /*33f0*/  LOP3.LUT R4, R8, 0xf00, RZ, 0xe2, !PT ;  /* 0x00000f0008047812 */ /* 0x000fe400078ee2ff */
[----:B------:R-:W-:Y:S02]  /*3400*/  IADD3 R7, R10, R7, R6 ;  /* 0x000000070a077210 */ /* 0x000fe40007ffe006 */
[----:B------:R-:W-:-:S03]  /*3410*/  LOP3.LUT R5, R0, 0xff, RZ, 0xc0, !PT ;  /* 0x000000ff00057812 */ /* 0x000fc600078ec0ff */
[----:B------:R-:W-:-:S04]  /*3420*/  IMAD R4, R7, 0x1000, R4 ;  /* 0x0000100007047824 */ /* 0x000fc800078e0204 */
[----:B------:R-:W-:Y:S01]  /*3430*/  IMAD.IADD R0, R4, 0x1, R5 ;  /* 0x0000000104007824 */ /* 0x000fe200078e0205 */
[----:B------:R-:W-:-:S04]  /*3440*/  SEL R5, R30, RZ, !P3 ;  /* 0x000000ff1e057207 */ /* 0x000fc80005800000 */
[----:B------:R-:W-:Y:S01]  /*3450*/  LOP3.LUT R0, R0, 0xffff, RZ, 0xc0, !PT ;  /* 0x0000ffff00007812 */ /* 0x000fe200078ec0ff */
[----:B------:R-:W-:-:S03]  /*3460*/  FFMA R59, R18, R59, R5 ;  /* 0x0000003b123b7223 */ /* 0x000fc60000000005 */
[--C-:B------:R-:W-:Y:S02]  /*3470*/  SHF.R.U32.HI R4, RZ, 0x7, R0.reuse ;  /* 0x00000007ff047819 */ /* 0x100fe40000011600 */
[--C-:B------:R-:W-:Y:S02]  /*3480*/  SHF.R.U32.HI R5, RZ, 0x6, R0.reuse ;  /* 0x00000006ff057819 */ /* 0x100fe40000011600 */
[----:B------:R-:W-:Y:S02]  /*3490*/  LOP3.LUT R4, R4, 0x1, RZ, 0xc0, !PT ;  /* 0x0000000104047812 */ /* 0x000fe400078ec0ff */
[----:B------:R-:W-:Y:S02]  /*34a0*/  LOP3.LUT R5, R5, 0x1, RZ, 0xc0, !PT ;  /* 0x0000000105057812 */ /* 0x000fe400078ec0ff */
[----:B------:R-:W-:Y:S02]  /*34b0*/  ISETP.NE.U32.AND P6, PT, R4, 0x1, PT ;  /* 0x000000010400780c */ /* 0x000fe40003fc5070 */
[----:B------:R-:W-:-:S02]  /*34c0*/  SHF.R.U32.HI R4, RZ, 0x5, R0 ;  /* 0x00000005ff047819 */ /* 0x000fc40000011600 */
[----:B------:R-:W-:Y:S02]  /*34d0*/  FSETP.GEU.AND P4, PT, R46, RZ, PT ;  /* 0x000000ff2e00720b */ /* 0x000fe40003f8e000 */
[----:B------:R-:W-:Y:S02]  /*34e0*/  SEL R6, R29, RZ, !P3 ;  /* 0x000000ff1d067207 */ /* 0x000fe40005800000 */
[----:B------:R-:W-:Y:S02]  /*34f0*/  FSEL R37, R37, RZ, P5 ;  /* 0x000000ff25257208 */ /* 0x000fe40002800000 */
[----:B------:R-:W-:Y:S02]  /*3500*/  ISETP.NE.U32.AND P5, PT, R5, 0x1, PT ;  /* 0x000000010500780c */ /* 0x000fe40003fa5070 */
[----:B------:R-:W-:Y:S02]  /*3510*/  LOP3.LUT R5, R4, 0x1, RZ, 0xc0, !PT ;  /* 0x0000000104057812 */ /* 0x000fe400078ec0ff */
[----:B------:R-:W-:Y:S01]  /*3520*/  FSEL R4, R46, RZ, P4 ;  /* 0x000000ff2e047208 */ /* 0x000fe20002000000 */
[----:B------:R-:W-:Y:S01]  /*3530*/  FFMA R38, R17, R38, R6 ;  /* 0x0000002611267223 */ /* 0x000fe20000000006 */
[----:B------:R-:W-:-:S02]  /*3540*/  SEL R7, R28, RZ, !P3 ;  /* 0x000000ff1c077207 */ /* 0x000fc40005800000 */
[----:B------:R-:W-:Y:S02]  /*3550*/  FSETP.GEU.AND P4, PT, R45, RZ, PT ;  /* 0x000000ff2d00720b */ /* 0x000fe40003f8e000 */
[----:B------:R-:W-:Y:S02]  /*3560*/  FSEL R40, R40, RZ, P6 ;  /* 0x000000ff28287208 */ /* 0x000fe40003000000 */
[----:B------:R-:W-:Y:S02]  /*3570*/  SHF.R.U32.HI R6, RZ, 0x4, R0 ;  /* 0x00000004ff067819 */ /* 0x000fe40000011600 */
[----:B------:R-:W-:Y:S01]  /*3580*/  ISETP.NE.U32.AND P6, PT, R5, 0x1, PT ;  /* 0x000000010500780c */ /* 0x000fe20003fc5070 */
[----:B------:R-:W-:Y:S01]  /*3590*/  FFMA R39, R16, R39, R7 ;  /* 0x0000002710277223 */ /* 0x000fe20000000007 */
[----:B------:R-:W-:Y:S02]  /*35a0*/  FSEL R5, R45, RZ, P4 ;  /* 0x000000ff2d057208 */ /* 0x000fe40002000000 */
[----:B------:R-:W-:-:S02]  /*35b0*/  FSETP.GEU.AND P4, PT, R3, RZ, PT ;  /* 0x000000ff0300720b */ /* 0x000fc40003f8e000 */
[----:B------:R-:W-:Y:S02]  /*35c0*/  LOP3.LUT R7, R6, 0x1, RZ, 0xc0, !PT ;  /* 0x0000000106077812 */ /* 0x000fe400078ec0ff */
[----:B------:R-:W-:Y:S02]  /*35d0*/  SHF.R.U32.HI R8, RZ, 0x3, R0 ;  /* 0x00000003ff087819 */ /* 0x000fe40000011600 */
[----:B------:R-:W-:Y:S02]  /*35e0*/  FSEL R6, R3, RZ, P4 ;  /* 0x000000ff03067208 */ /* 0x000fe40002000000 */
[----:B------:R-:W-:Y:S02]  /*35f0*/  FSEL R50, R50, RZ, P5 ;  /* 0x000000ff32327208 */ /* 0x000fe40002800000 */
[----:B------:R-:W-:Y:S02]  /*3600*/  ISETP.NE.U32.AND P4, PT, R7, 0x1, PT ;  /* 0x000000010700780c */ /* 0x000fe40003f85070 */
[----:B------:R-:W-:-:S02]  /*3610*/  FSETP.GEU.AND P5, PT, R44, RZ, PT ;  /* 0x000000ff2c00720b */ /* 0x000fc40003fae000 */
[----:B------:R-:W-:Y:S02]  /*3620*/  LOP3.LUT R8, R8, 0x1, RZ, 0xc0, !PT ;  /* 0x0000000108087812 */ /* 0x000fe400078ec0ff */
[----:B------:R-:W-:Y:S02]  /*3630*/  SHF.R.U32.HI R3, RZ, 0x2, R0 ;  /* 0x00000002ff037819 */ /* 0x000fe40000011600 */
[----:B------:R-:W-:Y:S02]  /*3640*/  FSEL R42, R42, RZ, P6 ;  /* 0x000000ff2a2a7208 */ /* 0x000fe40003000000 */
[----:B------:R-:W-:Y:S02]  /*3650*/  FSEL R43, R43, RZ, P4 ;  /* 0x000000ff2b2b7208 */ /* 0x000fe40002000000 */
[----:B------:R-:W-:Y:S02]  /*3660*/  ISETP.NE.U32.AND P6, PT, R8, 0x1, PT ;  /* 0x000000010800780c */ /* 0x000fe40003fc5070 */
[----:B------:R-:W-:-:S02]  /*3670*/  FSEL R7, R44, RZ, P5 ;  /* 0x000000ff2c077208 */ /* 0x000fc40002800000 */
[C---:B------:R-:W-:Y:S02]  /*3680*/  FSETP.GEU.AND P4, PT, R52.reuse, RZ, PT ;  /* 0x000000ff3400720b */ /* 0x040fe40003f8e000 */
[----:B------:R-:W-:Y:S02]  /*3690*/  FSETP.GEU.AND P5, PT, R51, RZ, PT ;  /* 0x000000ff3300720b */ /* 0x000fe40003fae000 */
[----:B------:R-:W-:Y:S02]  /*36a0*/  LOP3.LUT R8, R3, 0x1, RZ, 0xc0, !PT ;  /* 0x0000000103087812 */ /* 0x000fe400078ec0ff */
[--C-:B------:R-:W-:Y:S02]  /*36b0*/  SHF.R.U32.HI R3, RZ, 0xf, R0.reuse ;  /* 0x0000000fff037819 */ /* 0x100fe40000011600 */
[----:B------:R-:W-:Y:S02]  /*36c0*/  SHF.R.U32.HI R9, RZ, 0x1, R0 ;  /* 0x00000001ff097819 */ /* 0x000fe40000011600 */
[----:B------:R-:W-:-:S02]  /*36d0*/  FSEL R45, R52, RZ, P4 ;  /* 0x000000ff342d7208 */ /* 0x000fc40002000000 */
[----:B------:R-:W-:Y:S02]  /*36e0*/  FSEL R44, R51, RZ, P5 ;  /* 0x000000ff332c7208 */ /* 0x000fe40002800000 */
[----:B------:R-:W-:Y:S02]  /*36f0*/  ISETP.NE.U32.AND P4, PT, R8, 0x1, PT ;  /* 0x000000010800780c */ /* 0x000fe40003f85070 */
[----:B------:R-:W-:Y:S02]  /*3700*/  FSETP.GEU.AND P5, PT, R47, RZ, PT ;  /* 0x000000ff2f00720b */ /* 0x000fe40003fae000 */
[----:B------:R-:W-:Y:S02]  /*3710*/  LOP3.LUT R3, R3, 0x1, RZ, 0xc0, !PT ;  /* 0x0000000103037812 */ /* 0x000fe400078ec0ff */
[----:B------:R-:W-:Y:S02]  /*3720*/  LOP3.LUT R9, R9, 0x1, RZ, 0xc0, !PT ;  /* 0x0000000109097812 */ /* 0x000fe400078ec0ff */
[----:B------:R-:W-:-:S02]  /*3730*/  FSEL R22, R22, RZ, P4 ;  /* 0x000000ff16167208 */ /* 0x000fc40002000000 */
[----:B------:R-:W-:Y:S02]  /*3740*/  FSEL R47, R47, RZ, P5 ;  /* 0x000000ff2f2f7208 */ /* 0x000fe40002800000 */
[----:B------:R-:W-:Y:S02]  /*3750*/  FSEL R31, R31, RZ, P6 ;  /* 0x000000ff1f1f7208 */ /* 0x000fe40003000000 */
[C---:B------:R-:W-:Y:S02]  /*3760*/  FSETP.GEU.AND P4, PT, R48.reuse, RZ, PT ;  /* 0x000000ff3000720b */ /* 0x040fe40003f8e000 */
[----:B------:R-:W-:Y:S02]  /*3770*/  ISETP.NE.U32.AND P5, PT, R3, 0x1, PT ;  /* 0x000000010300780c */ /* 0x000fe40003fa5070 */
[----:B------:R-:W-:Y:S02]  /*3780*/  ISETP.NE.U32.AND P6, PT, R9, 0x1, PT ;  /* 0x000000010900780c */ /* 0x000fe40003fc5070 */
[----:B------:R-:W-:Y:S01]  /*3790*/  SHF.R.U32.HI R3, RZ, 0xe, R0 ;  /* 0x0000000eff037819 */ /* 0x000fe20000011600 */
[----:B------:R-:W0:Y:S01]  /*37a0*/  LDC.64 R8, c[0x0][0x2b0] ;  /* 0x0000ac00ff087b82 */ /* 0x000e220000000a00 */
[----:B------:R-:W-:-:S02]  /*37b0*/  FSEL R46, R48, RZ, P4 ;  /* 0x000000ff302e7208 */ /* 0x000fc40002000000 */
[----:B------:R-:W-:Y:S02]  /*37c0*/  FSEL R41, R41, RZ, P6 ;  /* 0x000000ff29297208 */ /* 0x000fe40003000000 */
[----:B------:R-:W-:Y:S02]  /*37d0*/  FSETP.GEU.AND P4, PT, R49, RZ, PT ;  /* 0x000000ff3100720b */ /* 0x000fe40003f8e000 */
[----:B------:R-:W-:Y:S02]  /*37e0*/  LOP3.LUT R3, R3, 0x1, RZ, 0xc0, !PT ;  /* 0x0000000103037812 */ /* 0x000fe400078ec0ff */
[----:B------:R-:W-:Y:S02]  /*37f0*/  @P0 FSEL R4, R40, RZ, P2 ;  /* 0x000000ff28040208 */ /* 0x000fe40001000000 */
[----:B------:R-:W-:Y:S02]  /*3800*/  @P0 FSEL R47, R37, RZ, P2 ;  /* 0x000000ff252f0208 */ /* 0x000fe40001000000 */
[----:B------:R-:W-:-:S02]  /*3810*/  @P0 FSEL R5, R50, RZ, P2 ;  /* 0x000000ff32050208 */ /* 0x000fc40001000000 */
[----:B------:R-:W-:Y:S02]  /*3820*/  @P0 FSEL R6, R42, RZ, P2 ;  /* 0x000000ff2a060208 */ /* 0x000fe40001000000 */
[----:B------:R-:W-:Y:S02]  /*3830*/  @P0 FSEL R7, R43, RZ, P2 ;  /* 0x000000ff2b070208 */ /* 0x000fe40001000000 */
[----:B------:R-:W-:Y:S02]  /*3840*/  @P0 FSEL R44, R31, RZ, P2 ;  /* 0x000000ff1f2c0208 */ /* 0x000fe40001000000 */
[----:B------:R-:W-:Y:S02]  /*3850*/  @P0 FSEL R45, R22, RZ, P2 ;  /* 0x000000ff162d0208 */ /* 0x000fe40001000000 */
[----:B------:R-:W-:Y:S02]  /*3860*/  @P0 FSEL R46, R41, RZ, P2 ;  /* 0x000000ff292e0208 */ /* 0x000fe40001000000 */
[----:B------:R-:W-:-:S02]  /*3870*/  FSETP.GEU.AND P6, PT, R64, RZ, PT ;  /* 0x000000ff4000720b */ /* 0x000fc40003fce000 */
[----:B------:R-:W-:Y:S02]  /*3880*/  @!P3 FSEL R4, R49, RZ, P4 ;  /* 0x000000ff3104b208 */ /* 0x000fe40002000000 */
[----:B------:R-:W-:Y:S02]  /*3890*/  ISETP.NE.U32.AND P0, PT, R3, 0x1, PT ;  /* 0x000000010300780c */ /* 0x000fe40003f05070 */
[----:B------:R-:W-:Y:S02]  /*38a0*/  FSETP.GEU.AND P4, PT, R62, RZ, PT ;  /* 0x000000ff3e00720b */ /* 0x000fe40003f8e000 */
[--C-:B------:R-:W-:Y:S02]  /*38b0*/  SHF.R.U32.HI R3, RZ, 0xd, R0.reuse ;  /* 0x0000000dff037819 */ /* 0x100fe40000011600 */
[----:B------:R-:W-:Y:S02]  /*38c0*/  SHF.R.U32.HI R10, RZ, 0xc, R0 ;  /* 0x0000000cff0a7819 */ /* 0x000fe40000011600 */
[----:B------:R-:W-:-:S02]  /*38d0*/  @!P3 FSEL R5, R64, RZ, P6 ;  /* 0x000000ff4005b208 */ /* 0x000fc40003000000 */
[----:B------:R-:W-:Y:S02]  /*38e0*/  FSETP.GEU.AND P2, PT, R61, RZ, PT ;  /* 0x000000ff3d00720b */ /* 0x000fe40003f4e000 */
[----:B------:R-:W-:Y:S02]  /*38f0*/  FSETP.GEU.AND P6, PT, R39, RZ, PT ;  /* 0x000000ff2700720b */ /* 0x000fe40003fce000 */
[----:B------:R-:W-:Y:S02]  /*3900*/  @!P3 FSEL R7, R62, RZ, P4 ;  /* 0x000000ff3e07b208 */ /* 0x000fe40002000000 */
[----:B------:R-:W-:Y:S02]  /*3910*/  LOP3.LUT R3, R3, 0x1, RZ, 0xc0, !PT ;  /* 0x0000000103037812 */ /* 0x000fe400078ec0ff */
[----:B------:R-:W-:Y:S02]  /*3920*/  FSETP.GEU.AND P4, PT, R38, RZ, PT ;  /* 0x000000ff2600720b */ /* 0x000fe40003f8e000 */
[----:B------:R-:W-:-:S02]  /*3930*/  LOP3.LUT R10, R10, 0x1, RZ, 0xc0, !PT ;  /* 0x000000010a0a7812 */ /* 0x000fc400078ec0ff */
[----:B------:R-:W-:Y:S02]  /*3940*/  @!P3 FSEL R6, R61, RZ, P2 ;  /* 0x000000ff3d06b208 */ /* 0x000fe40001000000 */
[----:B------:R-:W-:Y:S02]  /*3950*/  @!P3 FSEL R44, R39, RZ, P6 ;  /* 0x000000ff272cb208 */ /* 0x000fe40003000000 */
[----:B------:R-:W-:Y:S02]  /*3960*/  FSETP.GEU.AND P6, PT, R59, RZ, PT ;  /* 0x000000ff3b00720b */ /* 0x000fe40003fce000 */
[----:B------:R-:W-:Y:S02]  /*3970*/  ISETP.NE.U32.AND P2, PT, R3, 0x1, PT ;  /* 0x000000010300780c */ /* 0x000fe40003f45070 */
[----:B------:R-:W-:Y:S02]  /*3980*/  @!P3 FSEL R45, R38, RZ, P4 ;  /* 0x000000ff262db208 */ /* 0x000fe40002000000 */
[----:B------:R-:W-:-:S02]  /*3990*/  SHF.R.U32.HI R3, RZ, 0x8, R0 ;  /* 0x00000008ff037819 */ /* 0x000fc40000011600 */
[----:B------:R-:W-:Y:S02]  /*39a0*/  ISETP.NE.U32.AND P4, PT, R10, 0x1, PT ;  /* 0x000000010a00780c */ /* 0x000fe40003f85070 */
[--C-:B------:R-:W-:Y:S02]  /*39b0*/  SHF.R.U32.HI R10, RZ, 0x9, R0.reuse ;  /* 0x00000009ff0a7819 */ /* 0x100fe40000011600 */
[----:B------:R-:W-:Y:S02]  /*39c0*/  @!P3 FSEL R46, R59, RZ, P6 ;  /* 0x000000ff3b2eb208 */ /* 0x000fe40003000000 */
[----:B------:R-:W-:Y:S02]  /*39d0*/  FSETP.GEU.AND P6, PT, R19, RZ, PT ;  /* 0x000000ff1300720b */ /* 0x000fe40003fce000 */
[----:B------:R-:W-:Y:S02]  /*39e0*/  LOP3.LUT R11, R3, 0x1, RZ, 0xc0, !PT ;  /* 0x00000001030b7812 */ /* 0x000fe400078ec0ff */
[----:B------:R-:W-:-:S02]  /*39f0*/  SHF.R.U32.HI R3, RZ, 0xa, R0 ;  /* 0x0000000aff037819 */ /* 0x000fc40000011600 */
[----:B------:R-:W-:Y:S02]  /*3a00*/  LOP3.LUT R10, R10, 0x1, RZ, 0xc0, !PT ;  /* 0x000000010a0a7812 */ /* 0x000fe400078ec0ff */
[----:B------:R-:W-:Y:S02]  /*3a10*/  SHF.R.U32.HI R0, RZ, 0xb, R0 ;  /* 0x0000000bff007819 */ /* 0x000fe40000011600 */
[----:B------:R-:W-:Y:S02]  /*3a20*/  @!P3 FSEL R47, R19, RZ, P6 ;  /* 0x000000ff132fb208 */ /* 0x000fe40003000000 */
[----:B------:R-:W-:Y:S02]  /*3a30*/  ISETP.NE.U32.AND P3, PT, R11, 0x1, PT ;  /* 0x000000010b00780c */ /* 0x000fe40003f65070 */
[----:B------:R-:W-:Y:S02]  /*3a40*/  ISETP.NE.U32.AND P6, PT, R10, 0x1, PT ;  /* 0x000000010a00780c */ /* 0x000fe40003fc5070 */
[----:B------:R-:W-:-:S02]  /*3a50*/  LOP3.LUT R3, R3, 0x1, RZ, 0xc0, !PT ;  /* 0x0000000103037812 */ /* 0x000fc400078ec0ff */
[----:B------:R-:W-:Y:S02]  /*3a60*/  LOP3.LUT R0, R0, 0x1, RZ, 0xc0, !PT ;  /* 0x0000000100007812 */ /* 0x000fe400078ec0ff */
[----:B------:R-:W-:Y:S02]  /*3a70*/  @!P1 FSEL R4, R32, RZ, P3 ;  /* 0x000000ff20049208 */ /* 0x000fe40001800000 */
[----:B------:R-:W-:Y:S02]  /*3a80*/  @!P1 FSEL R5, R23, RZ, P6 ;  /* 0x000000ff17059208 */ /* 0x000fe40003000000 */
[----:B------:R-:W-:Y:S02]  /*3a90*/  ISETP.NE.U32.AND P3, PT, R3, 0x1, PT ;  /* 0x000000010300780c */ /* 0x000fe40003f65070 */
[----:B------:R-:W-:Y:S01]  /*3aa0*/  ISETP.NE.U32.AND P6, PT, R0, 0x1, PT ;  /* 0x000000010000780c */ /* 0x000fe20003fc5070 */
[----:B0-----:R-:W-:Y:S01]  /*3ab0*/  IMAD.WIDE R2, R2, 0x4, R8 ;  /* 0x0000000402027825 */ /* 0x001fe200078e0208 */
[----:B------:R-:W-:-:S02]  /*3ac0*/  @!P1 FSEL R47, R36, RZ, P5 ;  /* 0x000000ff242f9208 */ /* 0x000fc40002800000 */
[----:B------:R-:W-:Y:S02]  /*3ad0*/  @!P1 FSEL R6, R20, RZ, P3 ;  /* 0x000000ff14069208 */ /* 0x000fe40001800000 */
[----:B------:R-:W-:Y:S02]  /*3ae0*/  @!P1 FSEL R7, R33, RZ, P6 ;  /* 0x000000ff21079208 */ /* 0x000fe40003000000 */
[----:B------:R-:W-:Y:S02]  /*3af0*/  @!P1 FSEL R44, R35, RZ, P4 ;  /* 0x000000ff232c9208 */ /* 0x000fe40002000000 */
[----:B------:R-:W-:Y:S02]  /*3b00*/  @!P1 FSEL R45, R34, RZ, P2 ;  /* 0x000000ff222d9208 */ /* 0x000fe40001000000 */
[----:B------:R-:W-:Y:S01]  /*3b10*/  @!P1 FSEL R46, R21, RZ, P0 ;  /* 0x000000ff152e9208 */ /* 0x000fe20000000000 */
[----:B------:R-:W-:Y:S04]  /*3b20*/  STG.E.128 desc[UR4][R2.64], R4 ;  /* 0x0000000402007986 */ /* 0x000fe8000c101d04 */
[----:B------:R-:W-:Y:S01]  /*3b30*/  STG.E.128 desc[UR4][R2.64+0x800], R44 ;  /* 0x0008002c02007986 */ /* 0x000fe2000c101d04 */
[----:B------:R-:W-:Y:S05]  /*3b40*/  EXIT ;  /* 0x000000000000794d */ /* 0x000fea0003800000 */
.L_x_0:
[----:B------:R-:W-:-:S00]  /*3b50*/  BRA `(.L_x_0) ;  /* 0xfffffffc00fc7947 */ /* 0x000fc0000383ffff */
[----:B------:R-:W-:-:S00]  /*3b60*/  NOP ;  /* 0x0000000000007918 */ /* 0x000fc00000000000 */
        /* <DEDUP_REMOVED lines=9> */
.L_x_1:


//--------------------- .nv.global.init           --------------------------
	.section	.nv.global.init,"aw",@progbits
.nv.global.init:
	.type		_$_str,@object
	.size		_$_str,(_$_str_$_2 - _$_str)
_$_str:
        /*0000*/ 	.byte	0x5f, 0x5f, 0x43, 0x55, 0x44, 0x41, 0x5f, 0x46, 0x54, 0x5a, 0x00
	.type		_$_str_$_2,@object
	.size		_$_str_$_2,(.L_1 - _$_str_$_2)
_$_str_$_2:
        /*000b*/ 	.byte	0x5f, 0x5f, 0x43, 0x55, 0x44, 0x41, 0x5f, 0x50, 0x52, 0x45, 0x43, 0x5f, 0x53, 0x51, 0x52, 0x54
        /*001b*/ 	.byte	0x00
.L_1:


//--------------------- .nv.constant0.triton_poi_fused_cat_40 --------------------------
	.section	.nv.constant0.triton_poi_fused_cat_40,"a",@progbits
	.sectionflags	@""
	.align	4
.nv.constant0.triton_poi_fused_cat_40:
	.zero		700
